	.target	sm_90a

	.elftype	@"ET_EXEC"


//--------------------- .note.nv.tkinfo           --------------------------
	.section	.note.nv.tkinfo,"",@"SHT_NOTE"
	.sectionflags	@"SHF_NOTE_NV_TKINFO"
	.tkinfo
        /*0018*/ 	.word	0x00000002
        /*0030*/ 	.string	""
        /*0030*/ 	.string	"ptxas"
        /*0030*/ 	.string	"Cuda compilation tools, release 13.0, V13.0.88"
        /*0030*/ 	.string	"Build cuda_13.0.r13.0/compiler.36424714_0"
        /*0030*/ 	.string	"-arch sm_90a -m 64 "



//--------------------- .note.nv.cuinfo           --------------------------
	.section	.note.nv.cuinfo,"",@"SHT_NOTE"
	.sectionflags	@"SHF_NOTE_NV_CUINFO"
        /*0018*/ 	.short	0x0002
        /*001a*/ 	.short	0x005a
        /*001c*/ 	.short	0x0082
	.zero		2


//--------------------- .nv.info                  --------------------------
	.section	.nv.info,"",@"SHT_CUDA_INFO"
	.align	4


	//----- nvinfo : EIATTR_REGCOUNT
	.align		4
        /*0000*/ 	.byte	0x04, 0x2f
        /*0002*/ 	.short	(.L_15 - .L_14)
	.align		4
.L_14:
        /*0004*/ 	.word	index@(_ZN7cutlass13device_kernelINS_4gemm6kernel13GemmUniversalIN4cute5tupleIJiiiiEEENS1_10collective13CollectiveMmaINS1_34MainloopSm90TmaGmmaWarpSpecializedILi5ENS5_IJNS4_1CILi1EEESB_SB_EEENS1_35KernelTmaWarpSpecializedCooperativeEEENS5_IJNSA_ILi256EEENSA_ILi64EEESG_EEENS_6half_tENS5_IJlSB_lEEESI_NS5_IJSB_llEEENS4_8TiledMMAINS4_8MMA_AtomIJNS4_4SM904GMMA25MMA_64x64x16_F32F16F16_SSILNSO_5MajorE0ELSQ_1ELNSO_7ScaleInE1ELSR_1EEEEEENS4_6LayoutINS5_IJNSA_ILi2EEESB_SB_EEENS5_IJSB_NSA_ILi0EEESX_EEEEENS5_IJNS4_10UnderscoreES10_S10_EEEEENS4_13SM90_TMA_LOADENS4_14ComposedLayoutINS4_7SwizzleILi3ELi4ELi3EEENS4_18smem_ptr_flag_bitsILi16EEENSU_INS5_IJNSA_ILi8EEESG_EEENS5_IJSG_SB_EEEEEEEvNS4_8identityES13_NS14_IS16_S18_NSU_INS5_IJSG_S19_EEENS5_IJSB_SG_EEEEEEEvS1E_EENS_8epilogue10collective6detail29Sm90TmaWarpSpecializedAdapterINS1L_15DefaultEpilogueISI_SJ_SJ_NS1K_6thread17LinearCombinationISI_Li1EffLNS1P_9ScaleType4KindE0ELNS_15FloatRoundStyleE2ESI_EENS1_15EpilogueDefaultEEEEEvvEEEEvNT_6ParamsE)
        /*0008*/ 	.word	0x000000a8


	//----- nvinfo : EIATTR_FRAME_SIZE
	.align		4
.L_15:
        /*000c*/ 	.byte	0x04, 0x11
        /*000e*/ 	.short	(.L_17 - .L_16)
	.align		4
.L_16:
        /*0010*/ 	.word	index@(_ZN7cutlass13device_kernelINS_4gemm6kernel13GemmUniversalIN4cute5tupleIJiiiiEEENS1_10collective13CollectiveMmaINS1_34MainloopSm90TmaGmmaWarpSpecializedILi5ENS5_IJNS4_1CILi1EEESB_SB_EEENS1_35KernelTmaWarpSpecializedCooperativeEEENS5_IJNSA_ILi256EEENSA_ILi64EEESG_EEENS_6half_tENS5_IJlSB_lEEESI_NS5_IJSB_llEEENS4_8TiledMMAINS4_8MMA_AtomIJNS4_4SM904GMMA25MMA_64x64x16_F32F16F16_SSILNSO_5MajorE0ELSQ_1ELNSO_7ScaleInE1ELSR_1EEEEEENS4_6LayoutINS5_IJNSA_ILi2EEESB_SB_EEENS5_IJSB_NSA_ILi0EEESX_EEEEENS5_IJNS4_10UnderscoreES10_S10_EEEEENS4_13SM90_TMA_LOADENS4_14ComposedLayoutINS4_7SwizzleILi3ELi4ELi3EEENS4_18smem_ptr_flag_bitsILi16EEENSU_INS5_IJNSA_ILi8EEESG_EEENS5_IJSG_SB_EEEEEEEvNS4_8identityES13_NS14_IS16_S18_NSU_INS5_IJSG_S19_EEENS5_IJSB_SG_EEEEEEEvS1E_EENS_8epilogue10collective6detail29Sm90TmaWarpSpecializedAdapterINS1L_15DefaultEpilogueISI_SJ_SJ_NS1K_6thread17LinearCombinationISI_Li1EffLNS1P_9ScaleType4KindE0ELNS_15FloatRoundStyleE2ESI_EENS1_15EpilogueDefaultEEEEEvvEEEEvNT_6ParamsE)
        /*0014*/ 	.word	0x00000000


	//----- nvinfo : EIATTR_MIN_STACK_SIZE
	.align		4
.L_17:
        /*0018*/ 	.byte	0x04, 0x12
        /*001a*/ 	.short	(.L_19 - .L_18)
	.align		4
.L_18:
        /*001c*/ 	.word	index@(_ZN7cutlass13device_kernelINS_4gemm6kernel13GemmUniversalIN4cute5tupleIJiiiiEEENS1_10collective13CollectiveMmaINS1_34MainloopSm90TmaGmmaWarpSpecializedILi5ENS5_IJNS4_1CILi1EEESB_SB_EEENS1_35KernelTmaWarpSpecializedCooperativeEEENS5_IJNSA_ILi256EEENSA_ILi64EEESG_EEENS_6half_tENS5_IJlSB_lEEESI_NS5_IJSB_llEEENS4_8TiledMMAINS4_8MMA_AtomIJNS4_4SM904GMMA25MMA_64x64x16_F32F16F16_SSILNSO_5MajorE0ELSQ_1ELNSO_7ScaleInE1ELSR_1EEEEEENS4_6LayoutINS5_IJNSA_ILi2EEESB_SB_EEENS5_IJSB_NSA_ILi0EEESX_EEEEENS5_IJNS4_10UnderscoreES10_S10_EEEEENS4_13SM90_TMA_LOADENS4_14ComposedLayoutINS4_7SwizzleILi3ELi4ELi3EEENS4_18smem_ptr_flag_bitsILi16EEENSU_INS5_IJNSA_ILi8EEESG_EEENS5_IJSG_SB_EEEEEEEvNS4_8identityES13_NS14_IS16_S18_NSU_INS5_IJSG_S19_EEENS5_IJSB_SG_EEEEEEEvS1E_EENS_8epilogue10collective6detail29Sm90TmaWarpSpecializedAdapterINS1L_15DefaultEpilogueISI_SJ_SJ_NS1K_6thread17LinearCombinationISI_Li1EffLNS1P_9ScaleType4KindE0ELNS_15FloatRoundStyleE2ESI_EENS1_15EpilogueDefaultEEEEEvvEEEEvNT_6ParamsE)
        /*0020*/ 	.word	0x00000000
.L_19:


//--------------------- .nv.compat                --------------------------
	.section	.nv.compat,"",@"SHT_CUDA_COMPAT_INFO"
	.align	4
        /*0000*/ 	.byte	0x02, 0x09, 0x01, 0x00, 0x02, 0x02, 0x04, 0x00, 0x02, 0x05, 0x05, 0x00, 0x03, 0x07, 0x01, 0x01
        /*0010*/ 	.byte	0x02, 0x03, 0x01, 0x00, 0x02, 0x06, 0x01, 0x00, 0x04, 0x0b, 0x08, 0x00, 0x00, 0x00, 0x00, 0x00
        /*0020*/ 	.byte	0x00, 0x00, 0x00, 0x00


//--------------------- .nv.info._ZN7cutlass13device_kernelINS_4gemm6kernel13GemmUniversalIN4cute5tupleIJiiiiEEENS1_10collective13CollectiveMmaINS1_34MainloopSm90TmaGmmaWarpSpecializedILi5ENS5_IJNS4_1CILi1EEESB_SB_EEENS1_35KernelTmaWarpSpecializedCooperativeEEENS5_IJNSA_ILi256EEENSA_ILi64EEESG_EEENS_6half_tENS5_IJlSB_lEEESI_NS5_IJSB_llEEENS4_8TiledMMAINS4_8MMA_AtomIJNS4_4SM904GMMA25MMA_64x64x16_F32F16F16_SSILNSO_5MajorE0ELSQ_1ELNSO_7ScaleInE1ELSR_1EEEEEENS4_6LayoutINS5_IJNSA_ILi2EEESB_SB_EEENS5_IJSB_NSA_ILi0EEESX_EEEEENS5_IJNS4_10UnderscoreES10_S10_EEEEENS4_13SM90_TMA_LOADENS4_14ComposedLayoutINS4_7SwizzleILi3ELi4ELi3EEENS4_18smem_ptr_flag_bitsILi16EEENSU_INS5_IJNSA_ILi8EEESG_EEENS5_IJSG_SB_EEEEEEEvNS4_8identityES13_NS14_IS16_S18_NSU_INS5_IJSG_S19_EEENS5_IJSB_SG_EEEEEEEvS1E_EENS_8epilogue10collective6detail29Sm90TmaWarpSpecializedAdapterINS1L_15DefaultEpilogueISI_SJ_SJ_NS1K_6thread17LinearCombinationISI_Li1EffLNS1P_9ScaleType4KindE0ELNS_15FloatRoundStyleE2ESI_EENS1_15EpilogueDefaultEEEEEvvEEEEvNT_6ParamsE --------------------------
	.section	.nv.info._ZN7cutlass13device_kernelINS_4gemm6kernel13GemmUniversalIN4cute5tupleIJiiiiEEENS1_10collective13CollectiveMmaINS1_34MainloopSm90TmaGmmaWarpSpecializedILi5ENS5_IJNS4_1CILi1EEESB_SB_EEENS1_35KernelTmaWarpSpecializedCooperativeEEENS5_IJNSA_ILi256EEENSA_ILi64EEESG_EEENS_6half_tENS5_IJlSB_lEEESI_NS5_IJSB_llEEENS4_8TiledMMAINS4_8MMA_AtomIJNS4_4SM904GMMA25MMA_64x64x16_F32F16F16_SSILNSO_5MajorE0ELSQ_1ELNSO_7ScaleInE1ELSR_1EEEEEENS4_6LayoutINS5_IJNSA_ILi2EEESB_SB_EEENS5_IJSB_NSA_ILi0EEESX_EEEEENS5_IJNS4_10UnderscoreES10_S10_EEEEENS4_13SM90_TMA_LOADENS4_14ComposedLayoutINS4_7SwizzleILi3ELi4ELi3EEENS4_18smem_ptr_flag_bitsILi16EEENSU_INS5_IJNSA_ILi8EEESG_EEENS5_IJSG_SB_EEEEEEEvNS4_8identityES13_NS14_IS16_S18_NSU_INS5_IJSG_S19_EEENS5_IJSB_SG_EEEEEEEvS1E_EENS_8epilogue10collective6detail29Sm90TmaWarpSpecializedAdapterINS1L_15DefaultEpilogueISI_SJ_SJ_NS1K_6thread17LinearCombinationISI_Li1EffLNS1P_9ScaleType4KindE0ELNS_15FloatRoundStyleE2ESI_EENS1_15EpilogueDefaultEEEEEvvEEEEvNT_6ParamsE,"",@"SHT_CUDA_INFO"
	.sectionflags	@""
	.align	4


	//----- nvinfo : EIATTR_CUDA_API_VERSION
	.align		4
        /*0000*/ 	.byte	0x04, 0x37
        /*0002*/ 	.short	(.L_21 - .L_20)
.L_20:
        /*0004*/ 	.word	0x00000082


	//----- nvinfo : EIATTR_KPARAM_INFO
	.align		4
.L_21:
        /*0008*/ 	.byte	0x04, 0x17
        /*000a*/ 	.short	(.L_23 - .L_22)
.L_22:
        /*000c*/ 	.word	0x00000000
        /*0010*/ 	.short	0x0000
        /*0012*/ 	.short	0x0070
        /*0014*/ 	.byte	0x00, 0xf0, 0x01, 0x10


	//----- nvinfo : EIATTR_SPARSE_MMA_MASK
	.align		4
.L_23:
        /*0018*/ 	.byte	0x03, 0x50
        /*001a*/ 	.short	0x0000


	//----- nvinfo : EIATTR_MAXREG_COUNT
	.align		4
        /*001c*/ 	.byte	0x03, 0x1b
        /*001e*/ 	.short	0x00a8


	//----- nvinfo : EIATTR_NUM_BARRIERS
	.align		4
        /*0020*/ 	.byte	0x02, 0x4c
        /*0022*/ 	.byte	0x01
	.zero		1


	//----- nvinfo : EIATTR_EXTERNS
	.align		4
        /*0024*/ 	.byte	0x04, 0x0f
        /*0026*/ 	.short	(.L_25 - .L_24)


	//   ....[0]....
	.align		4
.L_24:
        /*0028*/ 	.word	index@(__assertfail)


	//----- nvinfo : EIATTR_MERCURY_ISA_VERSION
	.align		4
.L_25:
        /*002c*/ 	.byte	0x03, 0x5f
        /*002e*/ 	.short	0x0101


	//----- nvinfo : EIATTR_INT_WARP_WIDE_INSTR_OFFSETS
	.align		4
        /*0030*/ 	.byte	0x04, 0x31
        /*0032*/ 	.short	(.L_27 - .L_26)


	//   ....[0]....
.L_26:
        /*0034*/ 	.word	0x000003a0


	//   ....[1]....
        /*0038*/ 	.word	0x000003b0


	//   ....[2]....
        /*003c*/ 	.word	0x000004f0


	//----- nvinfo : EIATTR_COOP_GROUP_MASK_REGIDS
	.align		4
.L_27:
        /*0040*/ 	.byte	0x04, 0x29
        /*0042*/ 	.short	(.L_29 - .L_28)


	//   ....[0]....
.L_28:
        /*0044*/ 	.word	0xffffffff


	//   ....[1]....
        /*0048*/ 	.word	0xffffffff


	//   ....[2]....
        /*004c*/ 	.word	0xffffffff


	//   ....[3]....
        /*0050*/ 	.word	0xffffffff


	//   ....[4]....
        /*0054*/ 	.word	0xffffffff


	//----- nvinfo : EIATTR_COOP_GROUP_INSTR_OFFSETS
	.align		4
.L_29:
        /*0058*/ 	.byte	0x04, 0x28
        /*005a*/ 	.short	(.L_31 - .L_30)


	//   ....[0]....
.L_30:
        /*005c*/ 	.word	0x00000060


	//   ....[1]....
        /*0060*/ 	.word	0x00000070


	//   ....[2]....
        /*0064*/ 	.word	0x00000130


	//   ....[3]....
        /*0068*/ 	.word	0x000002e0


	//   ....[4]....
        /*006c*/ 	.word	0x00000fa0


	//----- nvinfo : EIATTR_REG_RECONFIG
	.align		4
.L_31:
        /*0070*/ 	.byte	0x01, 0x54
	.zero		2


	//----- nvinfo : EIATTR_SYSCALL_OFFSETS
	.align		4
        /*0074*/ 	.byte	0x04, 0x46
        /*0076*/ 	.short	(.L_33 - .L_32)


	//   ....[0]....
.L_32:
        /*0078*/ 	.word	0x00001160


	//----- nvinfo : EIATTR_MBARRIER_INSTR_OFFSETS
	.align		4
.L_33:
        /*007c*/ 	.byte	0x04, 0x39
        /*007e*/ 	.short	(.L_35 - .L_34)


	//   ....[0]....
.L_34:
        /*0080*/ 	.word	0x00000230
        /*0084*/ 	.word	0x000000ff
        /*0088*/ 	.word	0x00000000
        /*008c*/ 	.short	0x0100
        /*008e*/ 	.byte	0x08
	.zero		1


	//   ....[1]....
        /*0090*/ 	.word	0x00000240
        /*0094*/ 	.word	0x000000ff
        /*0098*/ 	.word	0x00000028
        /*009c*/ 	.short	0x0100
        /*009e*/ 	.byte	0x08
	.zero		1


	//   ....[2]....
        /*00a0*/ 	.word	0x00000250
        /*00a4*/ 	.word	0x000000ff
        /*00a8*/ 	.word	0x00000008
        /*00ac*/ 	.short	0x0100
        /*00ae*/ 	.byte	0x08
	.zero		1


	//   ....[3]....
        /*00b0*/ 	.word	0x00000260
        /*00b4*/ 	.word	0x000000ff
        /*00b8*/ 	.word	0x00000030
        /*00bc*/ 	.short	0x0100
        /*00be*/ 	.byte	0x08
	.zero		1


	//   ....[4]....
        /*00c0*/ 	.word	0x00000270
        /*00c4*/ 	.word	0x000000ff
        /*00c8*/ 	.word	0x00000010
        /*00cc*/ 	.short	0x0100
        /*00ce*/ 	.byte	0x08
	.zero		1


	//   ....[5]....
        /*00d0*/ 	.word	0x00000280
        /*00d4*/ 	.word	0x000000ff
        /*00d8*/ 	.word	0x00000038
        /*00dc*/ 	.short	0x0100
        /*00de*/ 	.byte	0x08
	.zero		1


	//   ....[6]....
        /*00e0*/ 	.word	0x00000290
        /*00e4*/ 	.word	0x000000ff
        /*00e8*/ 	.word	0x00000018
        /*00ec*/ 	.short	0x0100
        /*00ee*/ 	.byte	0x08
	.zero		1


	//   ....[7]....
        /*00f0*/ 	.word	0x000002a0
        /*00f4*/ 	.word	0x000000ff
        /*00f8*/ 	.word	0x00000040
        /*00fc*/ 	.short	0x0100
        /*00fe*/ 	.byte	0x08
	.zero		1


	//   ....[8]....
        /*0100*/ 	.word	0x000002b0
        /*0104*/ 	.word	0x000000ff
        /*0108*/ 	.word	0x00000020
        /*010c*/ 	.short	0x0100
        /*010e*/ 	.byte	0x08
	.zero		1


	//   ....[9]....
        /*0110*/ 	.word	0x000002c0
        /*0114*/ 	.word	0x000000ff
        /*0118*/ 	.word	0x00000048
        /*011c*/ 	.short	0x0100
        /*011e*/ 	.byte	0x08
	.zero		1


	//   ....[10]....
        /*0120*/ 	.word	0x00000560
        /*0124*/ 	.word	0x000000ff
        /*0128*/ 	.word	0x00000060
        /*012c*/ 	.short	0x0100
        /*012e*/ 	.byte	0x06
	.zero		1


	//   ....[11]....
        /*0130*/ 	.word	0x000005c0
        /*0134*/ 	.word	0x000000ff
        /*0138*/ 	.word	0x00000068
        /*013c*/ 	.short	0x0100
        /*013e*/ 	.byte	0x06
	.zero		1


	//   ....[12]....
        /*0140*/ 	.word	0x000011e0
        /*0144*/ 	.word	0x00000003
        /*0148*/ 	.word	0x00000000
        /*014c*/ 	.short	0x010a
        /*014e*/ 	.byte	0x3f
	.zero		1


	//   ....[13]....
        /*0150*/ 	.word	0x00001220
        /*0154*/ 	.word	0x00000003
        /*0158*/ 	.word	0x00000000
        /*015c*/ 	.short	0x010a
        /*015e*/ 	.byte	0x3f
	.zero		1


	//   ....[14]....
        /*0160*/ 	.word	0x00001730
        /*0164*/ 	.word	0x000000ff
        /*0168*/ 	.word	0x00000000
        /*016c*/ 	.short	0x010a
        /*016e*/ 	.byte	0x08
	.zero		1


	//   ....[15]....
        /*0170*/ 	.word	0x00001770
        /*0174*/ 	.word	0x000000ff
        /*0178*/ 	.word	0x00000000
        /*017c*/ 	.short	0x010a
        /*017e*/ 	.byte	0x08
	.zero		1


	//   ....[16]....
        /*0180*/ 	.word	0x00001b50
        /*0184*/ 	.word	0x000000ff
        /*0188*/ 	.word	0x00000000
        /*018c*/ 	.short	0x0101
        /*018e*/ 	.byte	0x08
	.zero		1


	//   ....[17]....
        /*0190*/ 	.word	0x00001d50
        /*0194*/ 	.word	0x000000ff
        /*0198*/ 	.word	0x00000000
        /*019c*/ 	.short	0x0101
        /*019e*/ 	.byte	0x06
	.zero		1


	//   ....[18]....
        /*01a0*/ 	.word	0x00007e40
        /*01a4*/ 	.word	0x0000000e
        /*01a8*/ 	.word	0x00000028
        /*01ac*/ 	.short	0x010a
        /*01ae*/ 	.byte	0x3f
	.zero		1


	//   ....[19]....
        /*01b0*/ 	.word	0x000081c0
        /*01b4*/ 	.word	0x00000006
        /*01b8*/ 	.word	0x00000068
        /*01bc*/ 	.short	0x0101
        /*01be*/ 	.byte	0x3f
	.zero		1


	//   ....[20]....
        /*01c0*/ 	.word	0x000088f0
        /*01c4*/ 	.word	0x00000007
        /*01c8*/ 	.word	0x00000000
        /*01cc*/ 	.short	0x010a
        /*01ce*/ 	.byte	0x3f
	.zero		1


	//   ....[21]....
        /*01d0*/ 	.word	0x00008970
        /*01d4*/ 	.word	0x00000009
        /*01d8*/ 	.word	0x00000000
        /*01dc*/ 	.short	0x010a
        /*01de*/ 	.byte	0x3f
	.zero		1


	//   ....[22]....
        /*01e0*/ 	.word	0x00008a00
        /*01e4*/ 	.word	0x00000006
        /*01e8*/ 	.word	0x00000000
        /*01ec*/ 	.short	0x010a
        /*01ee*/ 	.byte	0x3f
	.zero		1


	//   ....[23]....
        /*01f0*/ 	.word	0x00008a90
        /*01f4*/ 	.word	0x00000009
        /*01f8*/ 	.word	0x00000000
        /*01fc*/ 	.short	0x010a
        /*01fe*/ 	.byte	0x3f
	.zero		1


	//   ....[24]....
        /*0200*/ 	.word	0x00008b20
        /*0204*/ 	.word	0x00000003
        /*0208*/ 	.word	0x00000000
        /*020c*/ 	.short	0x010a
        /*020e*/ 	.byte	0x3f
	.zero		1


	//   ....[25]....
        /*0210*/ 	.word	0x00008b80
        /*0214*/ 	.word	0x00000003
        /*0218*/ 	.word	0x00000000
        /*021c*/ 	.short	0x010a
        /*021e*/ 	.byte	0x3f
	.zero		1


	//   ....[26]....
        /*0220*/ 	.word	0x00008be0
        /*0224*/ 	.word	0x00000004
        /*0228*/ 	.word	0x00000000
        /*022c*/ 	.short	0x010a
        /*022e*/ 	.byte	0x3f
	.zero		1


	//   ....[27]....
        /*0230*/ 	.word	0x00008cb0
        /*0234*/ 	.word	0x0000000e
        /*0238*/ 	.word	0x00000028
        /*023c*/ 	.short	0x010a
        /*023e*/ 	.byte	0x3f
	.zero		1


	//   ....[28]....
        /*0240*/ 	.word	0x00008d80
        /*0244*/ 	.word	0x00000007
        /*0248*/ 	.word	0x00000000
        /*024c*/ 	.short	0x010a
        /*024e*/ 	.byte	0x3f
	.zero		1


	//   ....[29]....
        /*0250*/ 	.word	0x00008dd0
        /*0254*/ 	.word	0x00000009
        /*0258*/ 	.word	0x00000000
        /*025c*/ 	.short	0x010a
        /*025e*/ 	.byte	0x3f
	.zero		1


	//   ....[30]....
        /*0260*/ 	.word	0x00008e20
        /*0264*/ 	.word	0x00000006
        /*0268*/ 	.word	0x00000000
        /*026c*/ 	.short	0x010a
        /*026e*/ 	.byte	0x3f
	.zero		1


	//   ....[31]....
        /*0270*/ 	.word	0x00008e70
        /*0274*/ 	.word	0x00000009
        /*0278*/ 	.word	0x00000000
        /*027c*/ 	.short	0x010a
        /*027e*/ 	.byte	0x3f
	.zero		1


	//----- nvinfo : EIATTR_NUM_MBARRIERS
	.align		4
.L_35:
        /*0280*/ 	.byte	0x03, 0x38
        /*0282*/ 	.short	0x000c


	//----- nvinfo : EIATTR_EXIT_INSTR_OFFSETS
	.align		4
        /*0284*/ 	.byte	0x04, 0x1c
        /*0286*/ 	.short	(.L_37 - .L_36)


	//   ....[0]....
.L_36:
        /*0288*/ 	.word	0x00000610


	//   ....[1]....
        /*028c*/ 	.word	0x00000ed0


	//   ....[2]....
        /*0290*/ 	.word	0x000074b0


	//   ....[3]....
        /*0294*/ 	.word	0x00007ae0


	//   ....[4]....
        /*0298*/ 	.word	0x00008b70


	//----- nvinfo : EIATTR_MAX_THREADS
	.align		4
.L_37:
        /*029c*/ 	.byte	0x04, 0x05
        /*029e*/ 	.short	(.L_39 - .L_38)
.L_38:
        /*02a0*/ 	.word	0x00000180
        /*02a4*/ 	.word	0x00000001
        /*02a8*/ 	.word	0x00000001


	//----- nvinfo : EIATTR_CRS_STACK_SIZE
	.align		4
.L_39:
        /*02ac*/ 	.byte	0x04, 0x1e
        /*02ae*/ 	.short	(.L_41 - .L_40)
.L_40:
        /*02b0*/ 	.word	0x00000000


	//----- nvinfo : EIATTR_CBANK_PARAM_SIZE
	.align		4
.L_41:
        /*02b4*/ 	.byte	0x03, 0x19
        /*02b6*/ 	.short	0x0470


	//----- nvinfo : EIATTR_PARAM_CBANK
	.align		4
        /*02b8*/ 	.byte	0x04, 0x0a
        /*02ba*/ 	.short	(.L_43 - .L_42)
	.align		4
.L_42:
        /*02bc*/ 	.word	index@(.nv.constant0._ZN7cutlass13device_kernelINS_4gemm6kernel13GemmUniversalIN4cute5tupleIJiiiiEEENS1_10collective13CollectiveMmaINS1_34MainloopSm90TmaGmmaWarpSpecializedILi5ENS5_IJNS4_1CILi1EEESB_SB_EEENS1_35KernelTmaWarpSpecializedCooperativeEEENS5_IJNSA_ILi256EEENSA_ILi64EEESG_EEENS_6half_tENS5_IJlSB_lEEESI_NS5_IJSB_llEEENS4_8TiledMMAINS4_8MMA_AtomIJNS4_4SM904GMMA25MMA_64x64x16_F32F16F16_SSILNSO_5MajorE0ELSQ_1ELNSO_7ScaleInE1ELSR_1EEEEEENS4_6LayoutINS5_IJNSA_ILi2EEESB_SB_EEENS5_IJSB_NSA_ILi0EEESX_EEEEENS5_IJNS4_10UnderscoreES10_S10_EEEEENS4_13SM90_TMA_LOADENS4_14ComposedLayoutINS4_7SwizzleILi3ELi4ELi3EEENS4_18smem_ptr_flag_bitsILi16EEENSU_INS5_IJNSA_ILi8EEESG_EEENS5_IJSG_SB_EEEEEEEvNS4_8identityES13_NS14_IS16_S18_NSU_INS5_IJSG_S19_EEENS5_IJSB_SG_EEEEEEEvS1E_EENS_8epilogue10collective6detail29Sm90TmaWarpSpecializedAdapterINS1L_15DefaultEpilogueISI_SJ_SJ_NS1K_6thread17LinearCombinationISI_Li1EffLNS1P_9ScaleType4KindE0ELNS_15FloatRoundStyleE2ESI_EENS1_15EpilogueDefaultEEEEEvvEEEEvNT_6ParamsE)
        /*02c0*/ 	.short	0x0210
        /*02c2*/ 	.short	0x0470


	//----- nvinfo : EIATTR_SW_WAR
	.align		4
.L_43:
        /*02c4*/ 	.byte	0x04, 0x36
        /*02c6*/ 	.short	(.L_45 - .L_44)
.L_44:
        /*02c8*/ 	.word	0x00000008
.L_45:


//--------------------- .nv.callgraph             --------------------------
	.section	.nv.callgraph,"",@"SHT_CUDA_CALLGRAPH"
	.align	4
	.sectionentsize	8
	.align		4
        /*0000*/ 	.word	0x00000000
	.align		4
        /*0004*/ 	.word	0xffffffff
	.align		4
        /*0008*/ 	.word	index@(_ZN7cutlass13device_kernelINS_4gemm6kernel13GemmUniversalIN4cute5tupleIJiiiiEEENS1_10collective13CollectiveMmaINS1_34MainloopSm90TmaGmmaWarpSpecializedILi5ENS5_IJNS4_1CILi1EEESB_SB_EEENS1_35KernelTmaWarpSpecializedCooperativeEEENS5_IJNSA_ILi256EEENSA_ILi64EEESG_EEENS_6half_tENS5_IJlSB_lEEESI_NS5_IJSB_llEEENS4_8TiledMMAINS4_8MMA_AtomIJNS4_4SM904GMMA25MMA_64x64x16_F32F16F16_SSILNSO_5MajorE0ELSQ_1ELNSO_7ScaleInE1ELSR_1EEEEEENS4_6LayoutINS5_IJNSA_ILi2EEESB_SB_EEENS5_IJSB_NSA_ILi0EEESX_EEEEENS5_IJNS4_10UnderscoreES10_S10_EEEEENS4_13SM90_TMA_LOADENS4_14ComposedLayoutINS4_7SwizzleILi3ELi4ELi3EEENS4_18smem_ptr_flag_bitsILi16EEENSU_INS5_IJNSA_ILi8EEESG_EEENS5_IJSG_SB_EEEEEEEvNS4_8identityES13_NS14_IS16_S18_NSU_INS5_IJSG_S19_EEENS5_IJSB_SG_EEEEEEEvS1E_EENS_8epilogue10collective6detail29Sm90TmaWarpSpecializedAdapterINS1L_15DefaultEpilogueISI_SJ_SJ_NS1K_6thread17LinearCombinationISI_Li1EffLNS1P_9ScaleType4KindE0ELNS_15FloatRoundStyleE2ESI_EENS1_15EpilogueDefaultEEEEEvvEEEEvNT_6ParamsE)
	.align		4
        /*000c*/ 	.word	index@(__assertfail)
	.align		4
        /*0010*/ 	.word	0x00000000
	.align		4
        /*0014*/ 	.word	0xfffffffe
	.align		4
        /*0018*/ 	.word	0x00000000
	.align		4
        /*001c*/ 	.word	0xfffffffd
	.align		4
        /*0020*/ 	.word	0x00000000
	.align		4
        /*0024*/ 	.word	0xfffffffc


//--------------------- .nv.constant4             --------------------------
	.section	.nv.constant4,"a",@progbits
	.align	8
	.align		8
.nv.constant4:
        /*0000*/ 	.dword	__assertfail
	.align		8
        /*0008*/ 	.dword	__unnamed_1
	.align		8
        /*0010*/ 	.dword	_ZN39_INTERNAL_a4802b45_4_k_cu_0e8ca914_29484cuda3std3__45__cpo5beginE
	.align		8
        /*0018*/ 	.dword	_ZN39_INTERNAL_a4802b45_4_k_cu_0e8ca914_29484cuda3std3__45__cpo3endE
	.align		8
        /*0020*/ 	.dword	_ZN39_INTERNAL_a4802b45_4_k_cu_0e8ca914_29484cuda3std3__45__cpo6cbeginE
	.align		8
        /*0028*/ 	.dword	_ZN39_INTERNAL_a4802b45_4_k_cu_0e8ca914_29484cuda3std3__45__cpo4cendE
	.align		8
        /*0030*/ 	.dword	_ZN39_INTERNAL_a4802b45_4_k_cu_0e8ca914_29484cuda3std3__441_GLOBAL__N__a4802b45_4_k_cu_0e8ca914_29486ignoreE
	.align		8
        /*0038*/ 	.dword	_ZN39_INTERNAL_a4802b45_4_k_cu_0e8ca914_29484cuda3std3__419piecewise_constructE
	.align		8
        /*0040*/ 	.dword	_ZN39_INTERNAL_a4802b45_4_k_cu_0e8ca914_29484cuda3std3__48in_placeE
	.align		8
        /*0048*/ 	.dword	_ZN39_INTERNAL_a4802b45_4_k_cu_0e8ca914_29484cuda3std6ranges3__45__cpo4swapE
	.align		8
        /*0050*/ 	.dword	_ZN39_INTERNAL_a4802b45_4_k_cu_0e8ca914_29484cuda3std6ranges3__45__cpo9iter_moveE
	.align		8
        /*0058*/ 	.dword	_ZN39_INTERNAL_a4802b45_4_k_cu_0e8ca914_29484cute7productE
	.align		8
        /*0060*/ 	.dword	_ZN39_INTERNAL_a4802b45_4_k_cu_0e8ca914_29484cute1_E
	.align		8
        /*0068*/ 	.dword	$str$22
	.align		8
        /*0070*/ 	.dword	$str$23


//--------------------- .text._ZN7cutlass13device_kernelINS_4gemm6kernel13GemmUniversalIN4cute5tupleIJiiiiEEENS1_10collective13CollectiveMmaINS1_34MainloopSm90TmaGmmaWarpSpecializedILi5ENS5_IJNS4_1CILi1EEESB_SB_EEENS1_35KernelTmaWarpSpecializedCooperativeEEENS5_IJNSA_ILi256EEENSA_ILi64EEESG_EEENS_6half_tENS5_IJlSB_lEEESI_NS5_IJSB_llEEENS4_8TiledMMAINS4_8MMA_AtomIJNS4_4SM904GMMA25MMA_64x64x16_F32F16F16_SSILNSO_5MajorE0ELSQ_1ELNSO_7ScaleInE1ELSR_1EEEEEENS4_6LayoutINS5_IJNSA_ILi2EEESB_SB_EEENS5_IJSB_NSA_ILi0EEESX_EEEEENS5_IJNS4_10UnderscoreES10_S10_EEEEENS4_13SM90_TMA_LOADENS4_14ComposedLayoutINS4_7SwizzleILi3ELi4ELi3EEENS4_18smem_ptr_flag_bitsILi16EEENSU_INS5_IJNSA_ILi8EEESG_EEENS5_IJSG_SB_EEEEEEEvNS4_8identityES13_NS14_IS16_S18_NSU_INS5_IJSG_S19_EEENS5_IJSB_SG_EEEEEEEvS1E_EENS_8epilogue10collective6detail29Sm90TmaWarpSpecializedAdapterINS1L_15DefaultEpilogueISI_SJ_SJ_NS1K_6thread17LinearCombinationISI_Li1EffLNS1P_9ScaleType4KindE0ELNS_15FloatRoundStyleE2ESI_EENS1_15EpilogueDefaultEEEEEvvEEEEvNT_6ParamsE --------------------------
	.section	.text._ZN7cutlass13device_kernelINS_4gemm6kernel13GemmUniversalIN4cute5tupleIJiiiiEEENS1_10collective13CollectiveMmaINS1_34MainloopSm90TmaGmmaWarpSpecializedILi5ENS5_IJNS4_1CILi1EEESB_SB_EEENS1_35KernelTmaWarpSpecializedCooperativeEEENS5_IJNSA_ILi256EEENSA_ILi64EEESG_EEENS_6half_tENS5_IJlSB_lEEESI_NS5_IJSB_llEEENS4_8TiledMMAINS4_8MMA_AtomIJNS4_4SM904GMMA25MMA_64x64x16_F32F16F16_SSILNSO_5MajorE0ELSQ_1ELNSO_7ScaleInE1ELSR_1EEEEEENS4_6LayoutINS5_IJNSA_ILi2EEESB_SB_EEENS5_IJSB_NSA_ILi0EEESX_EEEEENS5_IJNS4_10UnderscoreES10_S10_EEEEENS4_13SM90_TMA_LOADENS4_14ComposedLayoutINS4_7SwizzleILi3ELi4ELi3EEENS4_18smem_ptr_flag_bitsILi16EEENSU_INS5_IJNSA_ILi8EEESG_EEENS5_IJSG_SB_EEEEEEEvNS4_8identityES13_NS14_IS16_S18_NSU_INS5_IJSG_S19_EEENS5_IJSB_SG_EEEEEEEvS1E_EENS_8epilogue10collective6detail29Sm90TmaWarpSpecializedAdapterINS1L_15DefaultEpilogueISI_SJ_SJ_NS1K_6thread17LinearCombinationISI_Li1EffLNS1P_9ScaleType4KindE0ELNS_15FloatRoundStyleE2ESI_EENS1_15EpilogueDefaultEEEEEvvEEEEvNT_6ParamsE,"ax",@progbits
	.align	128
.text._ZN7cutlass13device_kernelINS_4gemm6kernel13GemmUniversalIN4cute5tupleIJiiiiEEENS1_10collective13CollectiveMmaINS1_34MainloopSm90TmaGmmaWarpSpecializedILi5ENS5_IJNS4_1CILi1EEESB_SB_EEENS1_35KernelTmaWarpSpecializedCooperativeEEENS5_IJNSA_ILi256EEENSA_ILi64EEESG_EEENS_6half_tENS5_IJlSB_lEEESI_NS5_IJSB_llEEENS4_8TiledMMAINS4_8MMA_AtomIJNS4_4SM904GMMA25MMA_64x64x16_F32F16F16_SSILNSO_5MajorE0ELSQ_1ELNSO_7ScaleInE1ELSR_1EEEEEENS4_6LayoutINS5_IJNSA_ILi2EEESB_SB_EEENS5_IJSB_NSA_ILi0EEESX_EEEEENS5_IJNS4_10UnderscoreES10_S10_EEEEENS4_13SM90_TMA_LOADENS4_14ComposedLayoutINS4_7SwizzleILi3ELi4ELi3EEENS4_18smem_ptr_flag_bitsILi16EEENSU_INS5_IJNSA_ILi8EEESG_EEENS5_IJSG_SB_EEEEEEEvNS4_8identityES13_NS14_IS16_S18_NSU_INS5_IJSG_S19_EEENS5_IJSB_SG_EEEEEEEvS1E_EENS_8epilogue10collective6detail29Sm90TmaWarpSpecializedAdapterINS1L_15DefaultEpilogueISI_SJ_SJ_NS1K_6thread17LinearCombinationISI_Li1EffLNS1P_9ScaleType4KindE0ELNS_15FloatRoundStyleE2ESI_EENS1_15EpilogueDefaultEEEEEvvEEEEvNT_6ParamsE:
        .type           _ZN7cutlass13device_kernelINS_4gemm6kernel13GemmUniversalIN4cute5tupleIJiiiiEEENS1_10collective13CollectiveMmaINS1_34MainloopSm90TmaGmmaWarpSpecializedILi5ENS5_IJNS4_1CILi1EEESB_SB_EEENS1_35KernelTmaWarpSpecializedCooperativeEEENS5_IJNSA_ILi256EEENSA_ILi64EEESG_EEENS_6half_tENS5_IJlSB_lEEESI_NS5_IJSB_llEEENS4_8TiledMMAINS4_8MMA_AtomIJNS4_4SM904GMMA25MMA_64x64x16_F32F16F16_SSILNSO_5MajorE0ELSQ_1ELNSO_7ScaleInE1ELSR_1EEEEEENS4_6LayoutINS5_IJNSA_ILi2EEESB_SB_EEENS5_IJSB_NSA_ILi0EEESX_EEEEENS5_IJNS4_10UnderscoreES10_S10_EEEEENS4_13SM90_TMA_LOADENS4_14ComposedLayoutINS4_7SwizzleILi3ELi4ELi3EEENS4_18smem_ptr_flag_bitsILi16EEENSU_INS5_IJNSA_ILi8EEESG_EEENS5_IJSG_SB_EEEEEEEvNS4_8identityES13_NS14_IS16_S18_NSU_INS5_IJSG_S19_EEENS5_IJSB_SG_EEEEEEEvS1E_EENS_8epilogue10collective6detail29Sm90TmaWarpSpecializedAdapterINS1L_15DefaultEpilogueISI_SJ_SJ_NS1K_6thread17LinearCombinationISI_Li1EffLNS1P_9ScaleType4KindE0ELNS_15FloatRoundStyleE2ESI_EENS1_15EpilogueDefaultEEEEEvvEEEEvNT_6ParamsE,@function
        .size           _ZN7cutlass13device_kernelINS_4gemm6kernel13GemmUniversalIN4cute5tupleIJiiiiEEENS1_10collective13CollectiveMmaINS1_34MainloopSm90TmaGmmaWarpSpecializedILi5ENS5_IJNS4_1CILi1EEESB_SB_EEENS1_35KernelTmaWarpSpecializedCooperativeEEENS5_IJNSA_ILi256EEENSA_ILi64EEESG_EEENS_6half_tENS5_IJlSB_lEEESI_NS5_IJSB_llEEENS4_8TiledMMAINS4_8MMA_AtomIJNS4_4SM904GMMA25MMA_64x64x16_F32F16F16_SSILNSO_5MajorE0ELSQ_1ELNSO_7ScaleInE1ELSR_1EEEEEENS4_6LayoutINS5_IJNSA_ILi2EEESB_SB_EEENS5_IJSB_NSA_ILi0EEESX_EEEEENS5_IJNS4_10UnderscoreES10_S10_EEEEENS4_13SM90_TMA_LOADENS4_14ComposedLayoutINS4_7SwizzleILi3ELi4ELi3EEENS4_18smem_ptr_flag_bitsILi16EEENSU_INS5_IJNSA_ILi8EEESG_EEENS5_IJSG_SB_EEEEEEEvNS4_8identityES13_NS14_IS16_S18_NSU_INS5_IJSG_S19_EEENS5_IJSB_SG_EEEEEEEvS1E_EENS_8epilogue10collective6detail29Sm90TmaWarpSpecializedAdapterINS1L_15DefaultEpilogueISI_SJ_SJ_NS1K_6thread17LinearCombinationISI_Li1EffLNS1P_9ScaleType4KindE0ELNS_15FloatRoundStyleE2ESI_EENS1_15EpilogueDefaultEEEEEvvEEEEvNT_6ParamsE,(.L_x_194 - _ZN7cutlass13device_kernelINS_4gemm6kernel13GemmUniversalIN4cute5tupleIJiiiiEEENS1_10collective13CollectiveMmaINS1_34MainloopSm90TmaGmmaWarpSpecializedILi5ENS5_IJNS4_1CILi1EEESB_SB_EEENS1_35KernelTmaWarpSpecializedCooperativeEEENS5_IJNSA_ILi256EEENSA_ILi64EEESG_EEENS_6half_tENS5_IJlSB_lEEESI_NS5_IJSB_llEEENS4_8TiledMMAINS4_8MMA_AtomIJNS4_4SM904GMMA25MMA_64x64x16_F32F16F16_SSILNSO_5MajorE0ELSQ_1ELNSO_7ScaleInE1ELSR_1EEEEEENS4_6LayoutINS5_IJNSA_ILi2EEESB_SB_EEENS5_IJSB_NSA_ILi0EEESX_EEEEENS5_IJNS4_10UnderscoreES10_S10_EEEEENS4_13SM90_TMA_LOADENS4_14ComposedLayoutINS4_7SwizzleILi3ELi4ELi3EEENS4_18smem_ptr_flag_bitsILi16EEENSU_INS5_IJNSA_ILi8EEESG_EEENS5_IJSG_SB_EEEEEEEvNS4_8identityES13_NS14_IS16_S18_NSU_INS5_IJSG_S19_EEENS5_IJSB_SG_EEEEEEEvS1E_EENS_8epilogue10collective6detail29Sm90TmaWarpSpecializedAdapterINS1L_15DefaultEpilogueISI_SJ_SJ_NS1K_6thread17LinearCombinationISI_Li1EffLNS1P_9ScaleType4KindE0ELNS_15FloatRoundStyleE2ESI_EENS1_15EpilogueDefaultEEEEEvvEEEEvNT_6ParamsE)
        .other          _ZN7cutlass13device_kernelINS_4gemm6kernel13GemmUniversalIN4cute5tupleIJiiiiEEENS1_10collective13CollectiveMmaINS1_34MainloopSm90TmaGmmaWarpSpecializedILi5ENS5_IJNS4_1CILi1EEESB_SB_EEENS1_35KernelTmaWarpSpecializedCooperativeEEENS5_IJNSA_ILi256EEENSA_ILi64EEESG_EEENS_6half_tENS5_IJlSB_lEEESI_NS5_IJSB_llEEENS4_8TiledMMAINS4_8MMA_AtomIJNS4_4SM904GMMA25MMA_64x64x16_F32F16F16_SSILNSO_5MajorE0ELSQ_1ELNSO_7ScaleInE1ELSR_1EEEEEENS4_6LayoutINS5_IJNSA_ILi2EEESB_SB_EEENS5_IJSB_NSA_ILi0EEESX_EEEEENS5_IJNS4_10UnderscoreES10_S10_EEEEENS4_13SM90_TMA_LOADENS4_14ComposedLayoutINS4_7SwizzleILi3ELi4ELi3EEENS4_18smem_ptr_flag_bitsILi16EEENSU_INS5_IJNSA_ILi8EEESG_EEENS5_IJSG_SB_EEEEEEEvNS4_8identityES13_NS14_IS16_S18_NSU_INS5_IJSG_S19_EEENS5_IJSB_SG_EEEEEEEvS1E_EENS_8epilogue10collective6detail29Sm90TmaWarpSpecializedAdapterINS1L_15DefaultEpilogueISI_SJ_SJ_NS1K_6thread17LinearCombinationISI_Li1EffLNS1P_9ScaleType4KindE0ELNS_15FloatRoundStyleE2ESI_EENS1_15EpilogueDefaultEEEEEvvEEEEvNT_6ParamsE,@"STO_CUDA_ENTRY STV_DEFAULT"
_ZN7cutlass13device_kernelINS_4gemm6kernel13GemmUniversalIN4cute5tupleIJiiiiEEENS1_10collective13CollectiveMmaINS1_34MainloopSm90TmaGmmaWarpSpecializedILi5ENS5_IJNS4_1CILi1EEESB_SB_EEENS1_35KernelTmaWarpSpecializedCooperativeEEENS5_IJNSA_ILi256EEENSA_ILi64EEESG_EEENS_6half_tENS5_IJlSB_lEEESI_NS5_IJSB_llEEENS4_8TiledMMAINS4_8MMA_AtomIJNS4_4SM904GMMA25MMA_64x64x16_F32F16F16_SSILNSO_5MajorE0ELSQ_1ELNSO_7ScaleInE1ELSR_1EEEEEENS4_6LayoutINS5_IJNSA_ILi2EEESB_SB_EEENS5_IJSB_NSA_ILi0EEESX_EEEEENS5_IJNS4_10UnderscoreES10_S10_EEEEENS4_13SM90_TMA_LOADENS4_14ComposedLayoutINS4_7SwizzleILi3ELi4ELi3EEENS4_18smem_ptr_flag_bitsILi16EEENSU_INS5_IJNSA_ILi8EEESG_EEENS5_IJSG_SB_EEEEEEEvNS4_8identityES13_NS14_IS16_S18_NSU_INS5_IJSG_S19_EEENS5_IJSB_SG_EEEEEEEvS1E_EENS_8epilogue10collective6detail29Sm90TmaWarpSpecializedAdapterINS1L_15DefaultEpilogueISI_SJ_SJ_NS1K_6thread17LinearCombinationISI_Li1EffLNS1P_9ScaleType4KindE0ELNS_15FloatRoundStyleE2ESI_EENS1_15EpilogueDefaultEEEEEvvEEEEvNT_6ParamsE:
[----:B------:R-:W0:Y:S01]  /*0000*/  LDC R1, c[0x0][0x28] ;  /* 0x00000a00ff017b82 */ /* 0x000e220000000800 */
[----:B------:R-:W1:Y:S01]  /*0010*/  S2R R18, SR_TID.X ;  /* 0x0000000000127919 */ /* 0x000e620000002100 */
[----:B------:R-:W-:Y:S01]  /*0020*/  ELECT P0, URZ, PT ;  /* 0x00000000003f782f */ /* 0x000fe20003800000 */
[----:B------:R-:W-:Y:S01]  /*0030*/  BSSY B0, `(.L_x_0) ;  /* 0x000000f000007945 */ /* 0x000fe20003800000 */
[--C-:B-1----:R-:W-:Y:S02]  /*0040*/  SHF.R.U32.HI R0, RZ, 0x5, R18.reuse ;  /* 0x00000005ff007819 */ /* 0x102fe40000011612 */
[----:B------:R-:W-:-:S03]  /*0050*/  SHF.R.U32.HI R22, RZ, 0x7, R18 ;  /* 0x00000007ff167819 */ /* 0x000fc60000011612 */
[----:B------:R-:W1:Y:S04]  /*0060*/  SHFL.IDX PT, R5, R0, RZ, 0x1f ;  /* 0x00001fff00057589 */ /* 0x000e6800000e0000 */
[----:B------:R2:W3:Y:S01]  /*0070*/  SHFL.IDX PT, R8, R22, RZ, 0x1f ;  /* 0x00001fff16087589 */ /* 0x0004e200000e0000 */
[----:B-1----:R-:W-:-:S13]  /*0080*/  ISETP.NE.OR P0, PT, R5, RZ, !P0 ;  /* 0x000000ff0500720c */ /* 0x002fda0004705670 */
[----:B0-23--:R-:W-:Y:S05]  /*0090*/  @P0 BRA `(.L_x_1) ;  /* 0x0000000000200947 */ /* 0x00dfea0003800000 */
[----:B------:R-:W-:Y:S02]  /*00a0*/  ULDC.64 UR4, c[0x0][0x198] ;  /* 0x0000660000047ab9 */ /* 0x000fe40000000a00 */
[----:B------:R-:W-:Y:S02]  /*00b0*/  UIADD3 UR6, UP0, UR4, 0xf0, URZ ;  /* 0x000000f004067890 */ /* 0x000fe4000ff1e03f */
[----:B------:R-:W-:Y:S02]  /*00c0*/  UIADD3 UR4, UP1, UR4, 0x1f0, URZ ;  /* 0x000001f004047890 */ /* 0x000fe4000ff3e03f */
[----:B------:R-:W-:Y:S02]  /*00d0*/  UIADD3.X UR7, URZ, UR5, URZ, UP0, !UPT ;  /* 0x000000053f077290 */ /* 0x000fe400087fe43f */
[----:B------:R-:W-:-:S07]  /*00e0*/  UIADD3.X UR5, URZ, UR5, URZ, UP1, !UPT ;  /* 0x000000053f057290 */ /* 0x000fce0008ffe43f */
[----:B------:R0:W-:Y:S02]  /*00f0*/  UTMACCTL.PF [UR6] ;  /* 0x00000000060079b9 */ /* 0x0001e40008040000 */
[----:B------:R0:W-:Y:S02]  /*0100*/  UTMACCTL.PF [UR4] ;  /* 0x00000000040079b9 */ /* 0x0001e40008040000 */
[----:B0-----:R-:W-:Y:S01]  /*0110*/  NOP ;  /* 0x0000000000007918 */ /* 0x001fe20000000000 */
.L_x_1:
[----:B------:R-:W-:Y:S05]  /*0120*/  BSYNC B0 ;  /* 0x0000000000007941 */ /* 0x000fea0003800000 */
.L_x_0:
[----:B------:R-:W0:Y:S02]  /*0130*/  SHFL.IDX PT, R2, R0, RZ, 0x1f ;  /* 0x00001fff00027589 */ /* 0x000e2400000e0000 */
[----:B0-----:R-:W-:-:S13]  /*0140*/  ISETP.NE.AND P0, PT, R2, RZ, PT ;  /* 0x000000ff0200720c */ /* 0x001fda0003f05270 */
[----:B------:R-:W-:Y:S05]  /*0150*/  @P0 BRA `(.L_x_2) ;  /* 0x0000000000600947 */ /* 0x000fea0003800000 */
[----:B------:R-:W0:Y:S01]  /*0160*/  S2UR UR8, SR_CgaCtaId ;  /* 0x00000000000879c3 */ /* 0x000e220000008800 */
[----:B------:R-:W-:Y:S01]  /*0170*/  UMOV UR4, 0x400 ;  /* 0x0000040000047882 */ /* 0x000fe20000000000 */
[----:B------:R-:W-:Y:S01]  /*0180*/  UMOV UR5, 0x1 ;  /* 0x0000000100057882 */ /* 0x000fe20000000000 */
[----:B------:R-:W-:Y:S01]  /*0190*/  UMOV UR6, 0x100 ;  /* 0x0000010000067882 */ /* 0x000fe20000000000 */
[----:B------:R-:W-:Y:S01]  /*01a0*/  ELECT P0, URZ, PT ;  /* 0x00000000003f782f */ /* 0x000fe20003800000 */
[----:B------:R-:W-:-:S04]  /*01b0*/  UIADD3 UR6, -UR6, 0x100000, URZ ;  /* 0x0010000006067890 */ /* 0x000fc8000fffe13f */
[----:B------:R-:W-:Y:S02]  /*01c0*/  USHF.L.U32 UR7, UR6, 0xb, URZ ;  /* 0x0000000b06077899 */ /* 0x000fe4000800063f */
[----:B------:R-:W-:Y:S02]  /*01d0*/  USHF.L.U32 UR6, UR6, 0x1, URZ ;  /* 0x0000000106067899 */ /* 0x000fe4000800063f */
[----:B0-----:R-:W-:Y:S02]  /*01e0*/  ULEA UR8, UR8, UR4, 0x18 ;  /* 0x0000000408087291 */ /* 0x001fe4000f8ec03f */
[----:B------:R-:W-:-:S04]  /*01f0*/  UIADD3 UR4, -UR5, 0x100000, URZ ;  /* 0x0010000005047890 */ /* 0x000fc8000fffe13f */
[----:B------:R-:W-:Y:S02]  /*0200*/  USHF.L.U32 UR5, UR4, 0xb, URZ ;  /* 0x0000000b04057899 */ /* 0x000fe4000800063f */
[----:B------:R-:W-:Y:S01]  /*0210*/  USHF.L.U32 UR4, UR4, 0x1, URZ ;  /* 0x0000000104047899 */ /* 0x000fe2000800063f */
[----:B------:R-:W0:Y:S11]  /*0220*/  FENCE.VIEW.ASYNC.S ;  /* 0x00000000000073c6 */ /* 0x000e360000000000 */
[----:B0-----:R0:W1:Y:S01]  /*0230*/  SYNCS.EXCH.64 URZ, [UR8], UR4 ;  /* 0x00000004083f75b2 */ /* 0x0010620008000100 */
[----:B------:R0:W2:Y:S01]  /*0240*/  SYNCS.EXCH.64 URZ, [UR8+0x28], UR6 ;  /* 0x00002806083f75b2 */ /* 0x0000a20008000100 */
[----:B------:R0:W3:Y:S01]  /*0250*/  SYNCS.EXCH.64 URZ, [UR8+0x8], UR4 ;  /* 0x00000804083f75b2 */ /* 0x0000e20008000100 */
[----:B------:R0:W4:Y:S01]  /*0260*/  SYNCS.EXCH.64 URZ, [UR8+0x30], UR6 ;  /* 0x00003006083f75b2 */ /* 0x0001220008000100 */
[----:B------:R0:W0:Y:S01]  /*0270*/  SYNCS.EXCH.64 URZ, [UR8+0x10], UR4 ;  /* 0x00001004083f75b2 */ /* 0x0000220008000100 */
[----:B------:R0:W0:Y:S01]  /*0280*/  SYNCS.EXCH.64 URZ, [UR8+0x38], UR6 ;  /* 0x00003806083f75b2 */ /* 0x0000220008000100 */
[----:B------:R0:W0:Y:S01]  /*0290*/  SYNCS.EXCH.64 URZ, [UR8+0x18], UR4 ;  /* 0x00001804083f75b2 */ /* 0x0000220008000100 */
[----:B------:R0:W0:Y:S01]  /*02a0*/  SYNCS.EXCH.64 URZ, [UR8+0x40], UR6 ;  /* 0x00004006083f75b2 */ /* 0x0000220008000100 */
[----:B------:R0:W0:Y:S01]  /*02b0*/  SYNCS.EXCH.64 URZ, [UR8+0x20], UR4 ;  /* 0x00002004083f75b2 */ /* 0x0000220008000100 */
[----:B------:R0:W0:Y:S01]  /*02c0*/  SYNCS.EXCH.64 URZ, [UR8+0x48], UR6 ;  /* 0x00004806083f75b2 */ /* 0x0000220008000100 */
[----:B------:R-:W-:Y:S01]  /*02d0*/  NOP ;  /* 0x0000000000007918 */ /* 0x000fe20000000000 */
.L_x_2:
[----:B------:R-:W5:Y:S01]  /*02e0*/  SHFL.IDX PT, R0, R0, RZ, 0x1f ;  /* 0x00001fff00007589 */ /* 0x000f6200000e0000 */
[----:B------:R-:W1:Y:S01]  /*02f0*/  LDC R2, c[0x0][0x65c] ;  /* 0x00019700ff027b82 */ /* 0x000e620000000800 */
[----:B------:R-:W-:Y:S02]  /*0300*/  ELECT P0, URZ, PT ;  /* 0x00000000003f782f */ /* 0x000fe40003800000 */
[----:B------:R-:W-:Y:S01]  /*0310*/  LOP3.LUT R6, R6, 0xfffff7ff, RZ, 0xc0, !PT ;  /* 0xfffff7ff06067812 */ /* 0x000fe200078ec0ff */
[----:B------:R-:W2:Y:S01]  /*0320*/  S2R R3, SR_CTAID.Y ;  /* 0x0000000000037919 */ /* 0x000ea20000002600 */
[----:B0-----:R-:W-:Y:S01]  /*0330*/  UMOV UR4, 0x20 ;  /* 0x0000002000047882 */ /* 0x001fe20000000000 */
[----:B------:R-:W-:Y:S01]  /*0340*/  ISETP.NE.AND P2, PT, R8, RZ, PT ;  /* 0x000000ff0800720c */ /* 0x000fe20003f45270 */
[----:B------:R-:W-:Y:S01]  /*0350*/  NOP ;  /* 0x0000000000007918 */ /* 0x000fe20000000000 */
[----:B------:R-:W0:Y:S01]  /*0360*/  S2R R4, SR_CTAID.X ;  /* 0x0000000000047919 */ /* 0x000e220000002500 */
[----:B------:R-:W-:Y:S01]  /*0370*/  NOP ;  /* 0x0000000000007918 */ /* 0x000fe20000000000 */
[----:B-----5:R-:W-:-:S02]  /*0380*/  ISETP.NE.OR P0, PT, R0, RZ, !P0 ;  /* 0x000000ff0000720c */ /* 0x020fc40004705670 */
[----:B-1----:R-:W-:-:S11]  /*0390*/  ISETP.NE.AND P3, PT, R2, 0x1, PT ;  /* 0x000000010200780c */ /* 0x002fd60003f65270 */
[----:B------:R-:W-:Y:S01]  /*03a0*/  VOTEU.ALL UP0, P0 ;  /* 0x00000000003f7886 */ /* 0x000fe20000000000 */
[----:B------:R-:W-:Y:S01]  /*03b0*/  VOTEU.ALL UP1, P0 ;  /* 0x00000000003f7886 */ /* 0x000fe20000020000 */
[----:B------:R-:W-:Y:S01]  /*03c0*/  @P3 LOP3.LUT R6, R6, 0x800, RZ, 0xfc, !PT ;  /* 0x0000080006063812 */ /* 0x000fe200078efcff */
[----:B------:R-:W0:Y:S01]  /*03d0*/  @P3 LDC R17, c[0x0][0x10] ;  /* 0x00000400ff113b82 */ /* 0x000e220000000800 */
[----:B------:R-:W-:Y:S01]  /*03e0*/  SHF.R.S32.HI R6, RZ, 0x1f, R5 ;  /* 0x0000001fff067819 */ /* 0x000fe20000011405 */
[----:B------:R-:W-:Y:S01]  /*03f0*/  @!UP0 UMOV UR6, 0x400 ;  /* 0x0000040000068882 */ /* 0x000fe20000000000 */
[----:B------:R-:W-:-:S04]  /*0400*/  @!UP0 UIADD3 UR4, -UR4, 0x100000, URZ ;  /* 0x0010000004048890 */ /* 0x000fc8000fffe13f */
[----:B------:R-:W-:Y:S02]  /*0410*/  @!UP0 USHF.L.U32 UR5, UR4, 0xb, URZ ;  /* 0x0000000b04058899 */ /* 0x000fe4000800063f */
[----:B------:R-:W-:Y:S01]  /*0420*/  @!UP0 USHF.L.U32 UR4, UR4, 0x1, URZ ;  /* 0x0000000104048899 */ /* 0x000fe2000800063f */
[----:B------:R-:W-:Y:S01]  /*0430*/  @P3 IMAD.MOV.U32 R7, RZ, RZ, RZ ;  /* 0x000000ffff073224 */ /* 0x000fe200078e00ff */
[----:B------:R-:W-:Y:S01]  /*0440*/  LEA.HI R6, R6, R5, RZ, 0x2 ;  /* 0x0000000506067211 */ /* 0x000fe200078f10ff */
[----:B------:R-:W-:Y:S01]  /*0450*/  @P3 IMAD.MOV.U32 R11, RZ, RZ, RZ ;  /* 0x000000ffff0b3224 */ /* 0x000fe200078e00ff */
[----:B------:R-:W1:Y:S02]  /*0460*/  @!UP0 S2UR UR7, SR_CgaCtaId ;  /* 0x00000000000789c3 */ /* 0x000e640000008800 */
[----:B------:R-:W-:Y:S01]  /*0470*/  LOP3.LUT R0, R6, 0xfffffffc, RZ, 0xc0, !PT ;  /* 0xfffffffc06007812 */ /* 0x000fe200078ec0ff */
[----:B--2---:R-:W-:-:S04]  /*0480*/  @P3 IMAD.MOV.U32 R6, RZ, RZ, R3 ;  /* 0x000000ffff063224 */ /* 0x004fc800078e0003 */
[----:B------:R-:W-:Y:S01]  /*0490*/  IMAD.IADD R0, R5, 0x1, -R0 ;  /* 0x0000000105007824 */ /* 0x000fe200078e0a00 */
[----:B------:R-:W2:Y:S01]  /*04a0*/  @!P3 LDC R9, c[0x0][0xc] ;  /* 0x00000300ff09bb82 */ /* 0x000ea20000000800 */
[----:B------:R-:W-:Y:S02]  /*04b0*/  IMAD.MOV.U32 R5, RZ, RZ, RZ ;  /* 0x000000ffff057224 */ /* 0x000fe400078e00ff */
[----:B0-----:R-:W-:-:S04]  /*04c0*/  @P3 IMAD.WIDE.U32 R16, R4, R17, R6 ;  /* 0x0000001104103225 */ /* 0x001fc800078e0006 */
[----:B------:R-:W-:Y:S01]  /*04d0*/  @P3 IMAD.IADD R17, R17, 0x1, R11 ;  /* 0x0000000111113824 */ /* 0x000fe200078e020b */
[----:B-1----:R-:W-:Y:S01]  /*04e0*/  @!UP0 ULEA UR6, UR7, UR6, 0x18 ;  /* 0x0000000607068291 */ /* 0x002fe2000f8ec03f */
[----:B------:R-:W-:Y:S01]  /*04f0*/  VOTEU.ALL UP0, P0 ;  /* 0x00000000003f7886 */ /* 0x000fe20000000000 */
[----:B------:R-:W-:-:S04]  /*0500*/  ISETP.NE.AND P0, PT, R0, 0x3, PT ;  /* 0x000000030000780c */ /* 0x000fc80003f05270 */
[----:B------:R-:W-:Y:S01]  /*0510*/  ISETP.EQ.OR P0, PT, R0, RZ, !P0 ;  /* 0x000000ff0000720c */ /* 0x000fe20004702670 */
[----:B--2---:R-:W-:-:S03]  /*0520*/  @!P3 IMAD.WIDE.U32 R6, R9, R3, R4 ;  /* 0x000000030906b225 */ /* 0x004fc600078e0004 */
[C---:B------:R-:W-:Y:S01]  /*0530*/  ISETP.EQ.AND P0, PT, R8.reuse, RZ, P0 ;  /* 0x000000ff0800720c */ /* 0x040fe20000702270 */
[----:B------:R-:W-:Y:S01]  /*0540*/  VIADD R8, R8, 0xffffffff ;  /* 0xffffffff08087836 */ /* 0x000fe20000000000 */
[----:B------:R-:W0:Y:S02]  /*0550*/  FENCE.VIEW.ASYNC.S ;  /* 0x00000000000073c6 */ /* 0x000e240000000000 */
[----:B0-----:R0:W3:Y:S01]  /*0560*/  @!UP0 SYNCS.EXCH.64 URZ, [UR6+0x60], UR4 ;  /* 0x00006004063f85b2 */ /* 0x0010e20008000100 */
[----:B------:R-:W-:Y:S01]  /*0570*/  @!P3 IMAD.MOV.U32 R16, RZ, RZ, R6 ;  /* 0x000000ffff10b224 */ /* 0x000fe200078e0006 */
[----:B------:R-:W-:Y:S01]  /*0580*/  SEL R19, RZ, 0x1, !P0 ;  /* 0x00000001ff137807 */ /* 0x000fe20004000000 */
[----:B------:R-:W-:Y:S01]  /*0590*/  @!P3 IMAD.MOV.U32 R17, RZ, RZ, R7 ;  /* 0x000000ffff11b224 */ /* 0x000fe200078e0007 */
[----:B------:R-:W-:-:S04]  /*05a0*/  ISETP.GE.U32.AND P1, PT, R8, 0x2, PT ;  /* 0x000000020800780c */ /* 0x000fc80003f26070 */
[----:B------:R-:W-:Y:S01]  /*05b0*/  SEL R19, R19, 0x2, P1 ;  /* 0x0000000213137807 */ /* 0x000fe20000800000 */
[----:B------:R0:W3:Y:S01]  /*05c0*/  @!UP1 SYNCS.EXCH.64 URZ, [UR6+0x68], UR4 ;  /* 0x00006804063f95b2 */ /* 0x0000e20008000100 */
[----:B------:R-:W-:Y:S01]  /*05d0*/  NOP ;  /* 0x0000000000007918 */ /* 0x000fe20000000000 */
[----:B---34-:R-:W-:Y:S06]  /*05e0*/  BAR.SYNC.DEFER_BLOCKING 0x0 ;  /* 0x0000000000007b1d */ /* 0x018fec0000010000 */
[----:B------:R-:W-:Y:S05]  /*05f0*/  @!P2 BRA `(.L_x_3) ;  /* 0x0000006c00b0a947 */ /* 0x000fea0003800000 */
[----:B------:R-:W-:-:S13]  /*0600*/  ISETP.GT.U32.AND P0, PT, R8, 0x1, PT ;  /* 0x000000010800780c */ /* 0x000fda0003f04070 */
[----:B0-----:R-:W-:Y:S05]  /*0610*/  @P0 EXIT ;  /* 0x000000000000094d */ /* 0x001fea0003800000 */
[----:B------:R-:W-:Y:S01]  /*0620*/  ULDC.64 UR4, c[0x0][0x650] ;  /* 0x0001940000047ab9 */ /* 0x000fe20000000a00 */
[----:B------:R-:W-:Y:S01]  /*0630*/  PRMT R0, RZ, 0x7610, R0 ;  /* 0x00007610ff007816 */ /* 0x000fe20000000000 */
[----:B------:R-:W-:Y:S01]  /*0640*/  IMAD.MOV.U32 R94, RZ, RZ, -0x1 ;  /* 0xffffffffff5e7424 */ /* 0x000fe200078e00ff */
[----:B------:R-:W-:Y:S01]  /*0650*/  ISETP.GE.U32.AND P0, PT, R16, UR4, PT ;  /* 0x0000000410007c0c */ /* 0x000fe2000bf06070 */
[----:B------:R-:W-:Y:S02]  /*0660*/  IMAD.MOV.U32 R90, RZ, RZ, -0x1 ;  /* 0xffffffffff5a7424 */ /* 0x000fe400078e00ff */
[----:B------:R-:W-:Y:S01]  /*0670*/  IMAD.MOV.U32 R23, RZ, RZ, -0x1 ;  /* 0xffffffffff177424 */ /* 0x000fe200078e00ff */
[----:B------:R-:W-:-:S13]  /*0680*/  ISETP.GE.U32.AND.EX P0, PT, R17, UR5, PT, P0 ;  /* 0x0000000511007c0c */ /* 0x000fda000bf06100 */
[----:B------:R-:W-:Y:S05]  /*0690*/  @P0 BRA `(.L_x_4) ;  /* 0x0000000400540947 */ /* 0x000fea0003800000 */
[----:B------:R-:W0:Y:S01]  /*06a0*/  LDC.64 R14, c[0x0][0x628] ;  /* 0x00018a00ff0e7b82 */ /* 0x000e220000000a00 */
[----:B------:R-:W-:Y:S02]  /*06b0*/  IMAD.MOV.U32 R6, RZ, RZ, R16 ;  /* 0x000000ffff067224 */ /* 0x000fe400078e0010 */
[----:B------:R-:W-:-:S05]  /*06c0*/  IMAD.MOV.U32 R7, RZ, RZ, R17 ;  /* 0x000000ffff077224 */ /* 0x000fca00078e0011 */
[----:B------:R-:W1:Y:S08]  /*06d0*/  LDC R0, c[0x0][0x630] ;  /* 0x00018c00ff007b82 */ /* 0x000e700000000800 */
[----:B------:R-:W2:Y:S01]  /*06e0*/  LDC.64 R20, c[0x0][0x620] ;  /* 0x00018800ff147b82 */ /* 0x000ea20000000a00 */
[----:B0-----:R-:W-:-:S04]  /*06f0*/  ISETP.NE.U32.AND P0, PT, R14, RZ, PT ;  /* 0x000000ff0e00720c */ /* 0x001fc80003f05070 */
[----:B------:R-:W-:-:S13]  /*0700*/  ISETP.NE.AND.EX P0, PT, R15, RZ, PT, P0 ;  /* 0x000000ff0f00720c */ /* 0x000fda0003f05300 */
[----:B-12---:R-:W-:Y:S05]  /*0710*/  @!P0 BRA `(.L_x_5) ;  /* 0x0000000000288947 */ /* 0x006fea0003800000 */
[----:B------:R-:W0:Y:S02]  /*0720*/  LDC R11, c[0x0][0x634] ;  /* 0x00018d00ff0b7b82 */ /* 0x000e240000000800 */
[----:B0-----:R-:W-:-:S05]  /*0730*/  IADD3 R11, P0, R16, R11, RZ ;  /* 0x0000000b100b7210 */ /* 0x001fca0007f1e0ff */
[----:B------:R-:W-:-:S04]  /*0740*/  IMAD.X R13, RZ, RZ, R17, P0 ;  /* 0x000000ffff0d7224 */ /* 0x000fc800000e0611 */
[----:B------:R-:W-:-:S04]  /*0750*/  IMAD.WIDE.U32 R6, R13, R14, RZ ;  /* 0x0000000e0d067225 */ /* 0x000fc800078e00ff */
[----:B------:R-:W-:-:S04]  /*0760*/  IMAD.WIDE.U32 R8, P0, R11, R15, R6 ;  /* 0x0000000f0b087225 */ /* 0x000fc80007800006 */
[----:B------:R-:W-:-:S04]  /*0770*/  IMAD.WIDE.U32 R6, R11, R14, RZ ;  /* 0x0000000e0b067225 */ /* 0x000fc800078e00ff */
[----:B------:R-:W-:Y:S01]  /*0780*/  IMAD.X R11, RZ, RZ, RZ, P0 ;  /* 0x000000ffff0b7224 */ /* 0x000fe200000e06ff */
[----:B------:R-:W-:Y:S01]  /*0790*/  IADD3 RZ, P0, R7, R8, RZ ;  /* 0x0000000807ff7210 */ /* 0x000fe20007f1e0ff */
[----:B------:R-:W-:-:S04]  /*07a0*/  IMAD.MOV.U32 R10, RZ, RZ, R9 ;  /* 0x000000ffff0a7224 */ /* 0x000fc800078e0009 */
[----:B------:R-:W-:-:S08]  /*07b0*/  IMAD.WIDE.U32.X R6, R13, R15, R10, P0 ;  /* 0x0000000f0d067225 */ /* 0x000fd000000e040a */
.L_x_5:
[-CC-:B------:R-:W-:Y:S01]  /*07c0*/  SHF.R.U64 R23, R6, R0.reuse, R7.reuse ;  /* 0x0000000006177219 */ /* 0x180fe20000001207 */
[----:B------:R-:W0:Y:S01]  /*07d0*/  LDC R10, c[0x0][0x618] ;  /* 0x00018600ff0a7b82 */ /* 0x000e220000000800 */
[----:B------:R-:W-:Y:S01]  /*07e0*/  SHF.R.U32.HI R5, RZ, R0, R7 ;  /* 0x00000000ff057219 */ /* 0x000fe20000011607 */
[----:B------:R-:W-:Y:S01]  /*07f0*/  ULDC UR4, c[0x0][0x150] ;  /* 0x0000540000047ab9 */ /* 0x000fe20000000800 */
[----:B------:R-:W-:Y:S02]  /*0800*/  IADD3 R9, P0, RZ, -R23, RZ ;  /* 0x80000017ff097210 */ /* 0x000fe40007f1e0ff */
[----:B------:R-:W-:-:S03]  /*0810*/  I2FP.F32.U32 R0, R4 ;  /* 0x0000000400007245 */ /* 0x000fc60000201000 */
[----:B------:R-:W1:Y:S01]  /*0820*/  LDC.64 R28, c[0x0][0x640] ;  /* 0x00019000ff1c7b82 */ /* 0x000e620000000a00 */
[----:B------:R-:W-:Y:S02]  /*0830*/  IMAD.X R11, RZ, RZ, ~R5, P0 ;  /* 0x000000ffff0b7224 */ /* 0x000fe400000e0e05 */
[----:B------:R-:W-:Y:S01]  /*0840*/  FMUL R0, R0, UR4 ;  /* 0x0000000400007c20 */ /* 0x000fe20008400000 */
[----:B------:R-:W-:Y:S01]  /*0850*/  IMAD.WIDE.U32 R6, R9, R20, R16 ;  /* 0x0000001409067225 */ /* 0x000fe200078e0010 */
[----:B------:R-:W-:-:S03]  /*0860*/  ULDC UR4, c[0x0][0x154] ;  /* 0x0000550000047ab9 */ /* 0x000fc60000000800 */
[----:B------:R-:W-:Y:S01]  /*0870*/  IMAD R8, R11, R20, RZ ;  /* 0x000000140b087224 */ /* 0x000fe200078e02ff */
[----:B------:R-:W2:Y:S01]  /*0880*/  LDC R5, c[0x0][0x144] ;  /* 0x00005100ff057b82 */ /* 0x000ea20000000800 */
[----:B------:R-:W3:Y:S02]  /*0890*/  F2I.U32.TRUNC.NTZ R0, R0 ;  /* 0x0000000000007305 */ /* 0x000ee4000020f000 */
[----:B------:R-:W-:-:S04]  /*08a0*/  IMAD R9, R9, R21, R8 ;  /* 0x0000001509097224 */ /* 0x000fc800078e0208 */
[----:B------:R-:W-:Y:S01]  /*08b0*/  IMAD.IADD R7, R7, 0x1, R9 ;  /* 0x0000000107077824 */ /* 0x000fe200078e0209 */
[----:B------:R-:W4:Y:S01]  /*08c0*/  LDC R12, c[0x0][0x608] ;  /* 0x00018200ff0c7b82 */ /* 0x000f220000000800 */
[----:B------:R-:W-:-:S03]  /*08d0*/  IMAD.MOV.U32 R9, RZ, RZ, -0x1 ;  /* 0xffffffffff097424 */ /* 0x000fc600078e00ff */
[-CC-:B0-----:R-:W-:Y:S02]  /*08e0*/  SHF.R.U64 R20, R6, R10.reuse, R7.reuse ;  /* 0x0000000a06147219 */ /* 0x181fe40000001207 */
[----:B------:R-:W-:Y:S02]  /*08f0*/  I2FP.F32.U32 R6, R3 ;  /* 0x0000000300067245 */ /* 0x000fe40000201000 */
[----:B------:R-:W0:Y:S01]  /*0900*/  LDC R26, c[0x0][0x658] ;  /* 0x00019600ff1a7b82 */ /* 0x000e220000000800 */
[----:B-1----:R-:W-:Y:S01]  /*0910*/  ISETP.NE.U32.AND P0, PT, R28, RZ, PT ;  /* 0x000000ff1c00720c */ /* 0x002fe20003f05070 */
[----:B---3--:R-:W-:Y:S01]  /*0920*/  IMAD.MOV R8, RZ, RZ, -R0 ;  /* 0x000000ffff087224 */ /* 0x008fe200078e0a00 */
[----:B------:R-:W-:Y:S01]  /*0930*/  SHF.R.U32.HI R7, RZ, R10, R7 ;  /* 0x0000000aff077219 */ /* 0x000fe20000011607 */
[----:B------:R-:W-:Y:S01]  /*0940*/  FMUL R6, R6, UR4 ;  /* 0x0000000406067c20 */ /* 0x000fe20008400000 */
[----:B------:R-:W-:-:S03]  /*0950*/  ISETP.NE.AND.EX P0, PT, R29, RZ, PT, P0 ;  /* 0x000000ff1d00720c */ /* 0x000fc60003f05300 */
[----:B------:R-:W1:Y:S01]  /*0960*/  LDC R14, c[0x0][0x148] ;  /* 0x00005200ff0e7b82 */ /* 0x000e620000000800 */
[----:B--2---:R-:W-:-:S07]  /*0970*/  IMAD R0, R5, R8, R4 ;  /* 0x0000000805007224 */ /* 0x004fce00078e0204 */
[----:B------:R-:W2:Y:S01]  /*0980*/  LDC R24, c[0x0][0x600] ;  /* 0x00018000ff187b82 */ /* 0x000ea20000000800 */
[-CC-:B----4-:R-:W-:Y:S02]  /*0990*/  SHF.R.U64 R30, R20, R12.reuse, R7.reuse ;  /* 0x0000000c141e7219 */ /* 0x190fe40000001207 */
[----:B------:R-:W-:Y:S01]  /*09a0*/  SHF.R.U32.HI R5, RZ, R12, R7 ;  /* 0x0000000cff057219 */ /* 0x000fe20000011607 */
[----:B------:R-:W-:Y:S01]  /*09b0*/  IMAD.MOV.U32 R7, RZ, RZ, 0x1 ;  /* 0x00000001ff077424 */ /* 0x000fe200078e00ff */
[----:B------:R3:W4:Y:S03]  /*09c0*/  F2I.U32.TRUNC.NTZ R12, R6 ;  /* 0x00000006000c7305 */ /* 0x000726000020f000 */
[----:B------:R-:W1:Y:S01]  /*09d0*/  LDC R15, c[0x0][0x648] ;  /* 0x00019200ff0f7b82 */ /* 0x000e620000000800 */
[-C--:B0-----:R-:W-:Y:S02]  /*09e0*/  SHF.L.U32 R4, R9, R26.reuse, RZ ;  /* 0x0000001a09047219 */ /* 0x081fe400000006ff */
[----:B------:R-:W-:-:S02]  /*09f0*/  SHF.R.U64 R32, R30, R26, R5 ;  /* 0x0000001a1e207219 */ /* 0x000fc40000001205 */
[----:B------:R-:W-:Y:S02]  /*0a00*/  LOP3.LUT R11, RZ, R4, RZ, 0x33, !PT ;  /* 0x00000004ff0b7212 */ /* 0x000fe400078e33ff */
[-C--:B------:R-:W-:Y:S01]  /*0a10*/  SHF.R.U32.HI R5, RZ, R26.reuse, R5 ;  /* 0x0000001aff057219 */ /* 0x080fe20000011605 */
[----:B------:R-:W0:Y:S01]  /*0a20*/  LDC R21, c[0x0][0x638] ;  /* 0x00018e00ff157b82 */ /* 0x000e220000000800 */
[----:B------:R-:W-:Y:S01]  /*0a30*/  SHF.L.U32 R10, R7, R26, RZ ;  /* 0x0000001a070a7219 */ /* 0x000fe200000006ff */
[----:B------:R-:W-:-:S06]  /*0a40*/  IMAD.MOV.U32 R4, RZ, RZ, R32 ;  /* 0x000000ffff047224 */ /* 0x000fcc00078e0020 */
[----:B------:R-:W0:Y:S01]  /*0a50*/  LDC R94, c[0x0][0x610] ;  /* 0x00018400ff5e7b82 */ /* 0x000e220000000800 */
[----:B---34-:R-:W-:Y:S05]  /*0a60*/  @!P0 BRA `(.L_x_6) ;  /* 0x0000000000288947 */ /* 0x018fea0003800000 */
[----:B------:R-:W3:Y:S02]  /*0a70*/  LDC R9, c[0x0][0x64c] ;  /* 0x00019300ff097b82 */ /* 0x000ee40000000800 */
[----:B---3--:R-:W-:-:S05]  /*0a80*/  IADD3 R9, P0, R32, R9, RZ ;  /* 0x0000000920097210 */ /* 0x008fca0007f1e0ff */
        /* <DEDUP_REMOVED lines=8> */
.L_x_6:
[----:B-1----:R-:W-:Y:S01]  /*0b10*/  SHF.R.U64 R4, R4, R15, R5 ;  /* 0x0000000f04047219 */ /* 0x002fe20000001205 */
[----:B--2---:R-:W-:Y:S01]  /*0b20*/  VIADD R5, R24, 0xffffffff ;  /* 0xffffffff18057836 */ /* 0x004fe20000000000 */
[----:B------:R-:W-:Y:S01]  /*0b30*/  LOP3.LUT R11, R30, R11, RZ, 0xc0, !PT ;  /* 0x0000000b1e0b7212 */ /* 0x000fe200078ec0ff */
[----:B------:R-:W-:Y:S02]  /*0b40*/  IMAD.MOV R12, RZ, RZ, -R12 ;  /* 0x000000ffff0c7224 */ /* 0x000fe400078e0a0c */
[----:B------:R-:W-:Y:S01]  /*0b50*/  IMAD.MOV R6, RZ, RZ, -R4 ;  /* 0x000000ffff067224 */ /* 0x000fe200078e0a04 */
[----:B------:R-:W-:Y:S01]  /*0b60*/  LOP3.LUT R5, R20, R5, RZ, 0xc0, !PT ;  /* 0x0000000514057212 */ /* 0x000fe200078ec0ff */
[----:B------:R-:W-:Y:S02]  /*0b70*/  @P3 IMAD R0, R14, R12, R3 ;  /* 0x0000000c0e003224 */ /* 0x000fe400078e0203 */
[----:B------:R-:W-:Y:S02]  /*0b80*/  IMAD R11, R10, R4, R11 ;  /* 0x000000040a0b7224 */ /* 0x000fe400078e020b */
[----:B0-----:R-:W-:-:S02]  /*0b90*/  IMAD R3, R6, R21, R32 ;  /* 0x0000001506037224 */ /* 0x001fc400078e0220 */
[----:B------:R-:W-:Y:S02]  /*0ba0*/  IMAD R94, R11, R94, R0 ;  /* 0x0000005e0b5e7224 */ /* 0x000fe400078e0200 */
[----:B------:R-:W-:Y:S02]  /*0bb0*/  IMAD R3, R3, R24, R5 ;  /* 0x0000001803037224 */ /* 0x000fe400078e0205 */
[----:B------:R-:W-:-:S03]  /*0bc0*/  IMAD.MOV.U32 R0, RZ, RZ, 0x1 ;  /* 0x00000001ff007424 */ /* 0x000fc600078e00ff */
[----:B------:R-:W-:Y:S02]  /*0bd0*/  SEL R90, R3, R94, !P3 ;  /* 0x0000005e035a7207 */ /* 0x000fe40005800000 */
[----:B------:R-:W-:-:S07]  /*0be0*/  SEL R94, R94, R3, !P3 ;  /* 0x000000035e5e7207 */ /* 0x000fce0005800000 */
.L_x_4:
[----:B------:R-:W-:-:S08]  /*0bf0*/  NOP ;  /* 0x0000000000007918 */ /* 0x000fd00000000000 */
[----:B------:R-:W0:Y:S02]  /*0c00*/  USETMAXREG.TRY_ALLOC.CTAPOOL UP0, 0xe8 ;  /* 0x000000e8000079c8 */ /* 0x000e240008000600 */
[----:B0-----:R-:W-:-:S13]  /*0c10*/  PLOP3.LUT P0, PT, PT, PT, UP0, 0x80, 0x0 ;  /* 0x000000000000781c */ /* 0x001fda0003f0f008 */
[----:B------:R-:W-:Y:S05]  /*0c20*/  @!P0 BRA `(.L_x_4) ;  /* 0xfffffffc00f08947 */ /* 0x000fea000383ffff */
[----:B------:R-:W-:Y:S01]  /*0c30*/  ULDC.64 UR4, c[0x0][0x598] ;  /* 0x0001660000047ab9 */ /* 0x000fe20000000a00 */
[----:B------:R-:W-:Y:S01]  /*0c40*/  ULDC.64 UR36, c[0x0][0x208] ;  /* 0x0000820000247ab9 */ /* 0x000fe20000000a00 */
[----:B------:R-:W-:-:S04]  /*0c50*/  ISETP.NE.U32.AND P0, PT, RZ, UR4, PT ;  /* 0x00000004ff007c0c */ /* 0x000fc8000bf05070 */
[----:B------:R-:W-:-:S13]  /*0c60*/  ISETP.NE.AND.EX P0, PT, RZ, UR5, PT, P0 ;  /* 0x00000005ff007c0c */ /* 0x000fda000bf05300 */
[----:B------:R-:W-:Y:S05]  /*0c70*/  @!P0 BRA `(.L_x_7) ;  /* 0x00000000001c8947 */ /* 0x000fea0003800000 */
[----:B------:R-:W0:Y:S02]  /*0c80*/  LDC.64 R4, c[0x0][0x598] ;  /* 0x00016600ff047b82 */ /* 0x000e240000000a00 */
[----:B0-----:R-:W2:Y:S02]  /*0c90*/  LDG.E.64 R4, desc[UR36][R4.64] ;  /* 0x0000002404047981 */ /* 0x001ea4000c1e1b00 */
[----:B--2---:R-:W-:-:S04]  /*0ca0*/  ISETP.NE.U32.AND P0, PT, R4, RZ, PT ;  /* 0x000000ff0400720c */ /* 0x004fc80003f05070 */
[----:B------:R-:W-:-:S13]  /*0cb0*/  ISETP.NE.AND.EX P0, PT, R5, RZ, PT, P0 ;  /* 0x000000ff0500720c */ /* 0x000fda0003f05300 */
[----:B------:R-:W-:Y:S05]  /*0cc0*/  @!P0 BRA `(.L_x_7) ;  /* 0x0000000000088947 */ /* 0x000fea0003800000 */
[----:B------:R0:W5:Y:S01]  /*0cd0*/  LD.E R88, desc[UR36][R4.64] ;  /* 0x0000002404587980 */ /* 0x000162000c101900 */
[----:B------:R-:W-:Y:S05]  /*0ce0*/  BRA `(.L_x_8) ;  /* 0x0000000000247947 */ /* 0x000fea0003800000 */
.L_x_7:
[----:B------:R-:W-:Y:S02]  /*0cf0*/  ULDC.64 UR4, c[0x0][0x588] ;  /* 0x0001620000047ab9 */ /* 0x000fe40000000a00 */
[----:B------:R-:W-:-:S04]  /*0d00*/  ISETP.NE.U32.AND P0, PT, RZ, UR4, PT ;  /* 0x00000004ff007c0c */ /* 0x000fc8000bf05070 */
[----:B------:R-:W-:-:S13]  /*0d10*/  ISETP.NE.AND.EX P0, PT, RZ, UR5, PT, P0 ;  /* 0x00000005ff007c0c */ /* 0x000fda000bf05300 */
[----:B------:R-:W-:Y:S05]  /*0d20*/  @!P0 BRA `(.L_x_9) ;  /* 0x00000000000c8947 */ /* 0x000fea0003800000 */
[----:B------:R-:W0:Y:S02]  /*0d30*/  LDC.64 R88, c[0x0][0x588] ;  /* 0x00016200ff587b82 */ /* 0x000e240000000a00 */
[----:B0-----:R1:W5:Y:S01]  /*0d40*/  LDG.E R88, desc[UR36][R88.64] ;  /* 0x0000002458587981 */ /* 0x001362000c1e1900 */
[----:B------:R-:W-:Y:S05]  /*0d50*/  BRA `(.L_x_8) ;  /* 0x0000000000087947 */ /* 0x000fea0003800000 */
.L_x_9:
[----:B------:R-:W-:Y:S02]  /*0d60*/  ULDC UR4, c[0x0][0x580] ;  /* 0x0001600000047ab9 */ /* 0x000fe40000000800 */
[----:B------:R-:W-:-:S07]  /*0d70*/  IMAD.U32 R88, RZ, RZ, UR4 ;  /* 0x00000004ff587e24 */ /* 0x000fce000f8e00ff */
.L_x_8:
[----:B------:R-:W-:Y:S02]  /*0d80*/  ULDC.64 UR4, c[0x0][0x5a0] ;  /* 0x0001680000047ab9 */ /* 0x000fe40000000a00 */
[----:B------:R-:W-:-:S04]  /*0d90*/  ISETP.NE.U32.AND P0, PT, RZ, UR4, PT ;  /* 0x00000004ff007c0c */ /* 0x000fc8000bf05070 */
[----:B------:R-:W-:-:S13]  /*0da0*/  ISETP.NE.AND.EX P0, PT, RZ, UR5, PT, P0 ;  /* 0x00000005ff007c0c */ /* 0x000fda000bf05300 */
[----:B------:R-:W-:Y:S05]  /*0db0*/  @!P0 BRA `(.L_x_10) ;  /* 0x00000000001c8947 */ /* 0x000fea0003800000 */
[----:B0-----:R-:W0:Y:S02]  /*0dc0*/  LDC.64 R4, c[0x0][0x5a0] ;  /* 0x00016800ff047b82 */ /* 0x001e240000000a00 */
[----:B0-----:R-:W2:Y:S02]  /*0dd0*/  LDG.E.64 R4, desc[UR36][R4.64] ;  /* 0x0000002404047981 */ /* 0x001ea4000c1e1b00 */
[----:B--2---:R-:W-:-:S04]  /*0de0*/  ISETP.NE.U32.AND P0, PT, R4, RZ, PT ;  /* 0x000000ff0400720c */ /* 0x004fc80003f05070 */
[----:B------:R-:W-:-:S13]  /*0df0*/  ISETP.NE.AND.EX P0, PT, R5, RZ, PT, P0 ;  /* 0x000000ff0500720c */ /* 0x000fda0003f05300 */
[----:B------:R-:W-:Y:S05]  /*0e00*/  @!P0 BRA `(.L_x_10) ;  /* 0x0000000000088947 */ /* 0x000fea0003800000 */
[----:B-1----:R0:W5:Y:S01]  /*0e10*/  LD.E R89, desc[UR36][R4.64] ;  /* 0x0000002404597980 */ /* 0x002162000c101900 */
[----:B------:R-:W-:Y:S05]  /*0e20*/  BRA `(.L_x_11) ;  /* 0x0000000000247947 */ /* 0x000fea0003800000 */
.L_x_10:
[----:B------:R-:W-:Y:S02]  /*0e30*/  ULDC.64 UR4, c[0x0][0x590] ;  /* 0x0001640000047ab9 */ /* 0x000fe40000000a00 */
[----:B------:R-:W-:-:S04]  /*0e40*/  ISETP.NE.U32.AND P0, PT, RZ, UR4, PT ;  /* 0x00000004ff007c0c */ /* 0x000fc8000bf05070 */
[----:B------:R-:W-:-:S13]  /*0e50*/  ISETP.NE.AND.EX P0, PT, RZ, UR5, PT, P0 ;  /* 0x00000005ff007c0c */ /* 0x000fda000bf05300 */
[----:B------:R-:W-:Y:S05]  /*0e60*/  @!P0 BRA `(.L_x_12) ;  /* 0x00000000000c8947 */ /* 0x000fea0003800000 */
[----:B0-----:R-:W1:Y:S02]  /*0e70*/  LDC.64 R4, c[0x0][0x590] ;  /* 0x00016400ff047b82 */ /* 0x001e640000000a00 */
[----:B-1----:R1:W5:Y:S01]  /*0e80*/  LDG.E R89, desc[UR36][R4.64] ;  /* 0x0000002404597981 */ /* 0x002362000c1e1900 */
[----:B------:R-:W-:Y:S05]  /*0e90*/  BRA `(.L_x_11) ;  /* 0x0000000000087947 */ /* 0x000fea0003800000 */
.L_x_12:
[----:B------:R-:W-:Y:S02]  /*0ea0*/  ULDC UR4, c[0x0][0x584] ;  /* 0x0001610000047ab9 */ /* 0x000fe40000000800 */
[----:B-1----:R-:W-:-:S07]  /*0eb0*/  IMAD.U32 R89, RZ, RZ, UR4 ;  /* 0x00000004ff597e24 */ /* 0x002fce000f8e00ff */
.L_x_11:
[----:B------:R-:W-:-:S13]  /*0ec0*/  LOP3.LUT P0, RZ, R0, 0xff, RZ, 0xc0, !PT ;  /* 0x000000ff00ff7812 */ /* 0x000fda000780c0ff */
[----:B------:R-:W-:Y:S05]  /*0ed0*/  @!P0 EXIT ;  /* 0x000000000000894d */ /* 0x000fea0003800000 */
[----:B------:R-:W-:Y:S01]  /*0ee0*/  ULDC UR4, c[0x0][0x28c] ;  /* 0x0000a30000047ab9 */ /* 0x000fe20000000800 */
[----:B------:R-:W-:Y:S01]  /*0ef0*/  LOP3.LUT R102, R19, 0x1, RZ, 0xfc, !PT ;  /* 0x0000000113667812 */ /* 0x000fe200078efcff */
[----:B------:R-:W-:Y:S01]  /*0f00*/  UIADD3 UR4, UR4, 0x3f, URZ ;  /* 0x0000003f04047890 */ /* 0x000fe2000fffe03f */
[----:B------:R-:W-:Y:S01]  /*0f10*/  UMOV UR38, URZ ;  /* 0x0000003f00267c82 */ /* 0x000fe20008000000 */
[----:B------:R-:W-:Y:S02]  /*0f20*/  UMOV UR39, URZ ;  /* 0x0000003f00277c82 */ /* 0x000fe40008000000 */
[----:B------:R-:W-:-:S04]  /*0f30*/  USHF.R.S32.HI UR5, URZ, 0x1f, UR4 ;  /* 0x0000001f3f057899 */ /* 0x000fc80008011404 */
[----:B------:R-:W-:-:S04]  /*0f40*/  ULEA.HI UR5, UR5, UR4, URZ, 0x6 ;  /* 0x0000000405057291 */ /* 0x000fc8000f8f303f */
[----:B------:R-:W-:-:S12]  /*0f50*/  USHF.R.S32.HI UR40, URZ, 0x6, UR5 ;  /* 0x000000063f287899 */ /* 0x000fd80008011405 */
.L_x_156:
[----:B------:R-:W-:Y:S01]  /*0f60*/  LOP3.LUT R0, R18, 0x80, RZ, 0xc0, !PT ;  /* 0x0000008012007812 */ /* 0x000fe200078ec0ff */
[----:B------:R-:W2:Y:S01]  /*0f70*/  S2UR UR7, SR_CgaCtaId ;  /* 0x00000000000779c3 */ /* 0x000ea20000008800 */
[----:B------:R-:W-:Y:S02]  /*0f80*/  UMOV UR6, 0x400 ;  /* 0x0000040000067882 */ /* 0x000fe40000000000 */
[----:B------:R-:W-:-:S06]  /*0f90*/  SHF.R.U32.HI R0, RZ, 0x7, R0 ;  /* 0x00000007ff007819 */ /* 0x000fcc0000011600 */
[----:B---3--:R-:W3:Y:S01]  /*0fa0*/  SHFL.IDX PT, R0, R0, RZ, 0x1f ;  /* 0x00001fff00007589 */ /* 0x008ee200000e0000 */
[----:B--2---:R-:W-:Y:S01]  /*0fb0*/  ULEA UR42, UR7, UR6, 0x18 ;  /* 0x00000006072a7291 */ /* 0x004fe2000f8ec03f */
[----:B---3--:R-:W-:-:S13]  /*0fc0*/  R2UR UR4, R0 ;  /* 0x00000000000472ca */ /* 0x008fda00000e0000 */
[----:B------:R-:W-:-:S04]  /*0fd0*/  ULEA.HI UR5, UR4, UR4, URZ, 0x1 ;  /* 0x0000000404057291 */ /* 0x000fc8000f8f083f */
[----:B------:R-:W-:-:S04]  /*0fe0*/  ULOP3.LUT UR5, UR5, 0x7fffe, URZ, 0xc0, !UPT ;  /* 0x0007fffe05057892 */ /* 0x000fc8000f8ec03f */
[----:B------:R-:W-:-:S03]  /*0ff0*/  UIADD3 UR5, UR4, -UR5, URZ ;  /* 0x8000000504057290 */ /* 0x000fc6000fffe03f */
[----:B------:R-:W-:Y:S01]  /*1000*/  ULDC UR4, c[0x0][0x28c] ;  /* 0x0000a30000047ab9 */ /* 0x000fe20000000800 */
[----:B------:R-:W-:Y:S01]  /*1010*/  ULEA UR5, UR5, UR42, 0xd ;  /* 0x0000002a05057291 */ /* 0x000fe2000f8e683f */
[----:B------:R-:W-:-:S03]  /*1020*/  ISETP.LT.AND P0, PT, RZ, UR4, PT ;  /* 0x00000004ff007c0c */ /* 0x000fc6000bf01270 */
[----:B------:R-:W-:-:S04]  /*1030*/  UIADD3 UR5, UR5, 0x100, URZ ;  /* 0x0000010005057890 */ /* 0x000fc8000fffe03f */
[----:B------:R-:W-:-:S04]  /*1040*/  USHF.R.U32.HI UR5, URZ, 0x4, UR5 ;  /* 0x000000043f057899 */ /* 0x000fc80008011605 */
[----:B------:R-:W-:Y:S02]  /*1050*/  ULOP3.LUT UR41, UR5, 0x3fff, URZ, 0xc0, !UPT ;  /* 0x00003fff05297892 */ /* 0x000fe4000f8ec03f */
[----:B01--45:R-:W-:Y:S10]  /*1060*/  @P0 BRA `(.L_x_13) ;  /* 0x0000000000400947 */ /* 0x033ff40003800000 */
[----:B------:R-:W-:Y:S01]  /*1070*/  MOV R0, 0x0 ;  /* 0x0000000000007802 */ /* 0x000fe20000000f00 */
[----:B------:R-:W-:Y:S01]  /*1080*/  ULDC.64 UR4, c[0x4][0x68] ;  /* 0x01001a0000047ab9 */ /* 0x000fe20000000a00 */
[----:B------:R-:W-:Y:S01]  /*1090*/  ULDC.64 UR6, c[0x4][0x8] ;  /* 0x0100020000067ab9 */ /* 0x000fe20000000a00 */
[----:B01----:R-:W-:Y:S01]  /*10a0*/  IMAD.U32 R4, RZ, RZ, UR4 ;  /* 0x00000004ff047e24 */ /* 0x003fe2000f8e00ff */
[----:B------:R0:W1:Y:S01]  /*10b0*/  LDC.64 R14, c[0x4][R0] ;  /* 0x01000000000e7b82 */ /* 0x0000620000000a00 */
[----:B------:R-:W-:Y:S01]  /*10c0*/  IMAD.U32 R5, RZ, RZ, UR5 ;  /* 0x00000005ff057e24 */ /* 0x000fe2000f8e00ff */
[----:B------:R-:W-:Y:S01]  /*10d0*/  ULDC.64 UR4, c[0x4][0x70] ;  /* 0x01001c0000047ab9 */ /* 0x000fe20000000a00 */
[----:B------:R-:W-:Y:S01]  /*10e0*/  IMAD.U32 R10, RZ, RZ, UR6 ;  /* 0x00000006ff0a7e24 */ /* 0x000fe2000f8e00ff */
[----:B------:R-:W-:Y:S01]  /*10f0*/  MOV R13, RZ ;  /* 0x000000ff000d7202 */ /* 0x000fe20000000f00 */
[----:B------:R-:W-:Y:S02]  /*1100*/  IMAD.U32 R6, RZ, RZ, UR4 ;  /* 0x00000004ff067e24 */ /* 0x000fe4000f8e00ff */
[----:B------:R-:W-:-:S02]  /*1110*/  IMAD.U32 R7, RZ, RZ, UR5 ;  /* 0x00000005ff077e24 */ /* 0x000fc4000f8e00ff */
[----:B------:R-:W-:Y:S02]  /*1120*/  IMAD.U32 R11, RZ, RZ, UR7 ;  /* 0x00000007ff0b7e24 */ /* 0x000fe4000f8e00ff */
[----:B------:R-:W-:Y:S02]  /*1130*/  IMAD.MOV.U32 R8, RZ, RZ, 0x1e1 ;  /* 0x000001e1ff087424 */ /* 0x000fe400078e00ff */
[----:B0-----:R-:W-:-:S07]  /*1140*/  IMAD.MOV.U32 R12, RZ, RZ, 0x1 ;  /* 0x00000001ff0c7424 */ /* 0x001fce00078e00ff */
[----:B------:R-:W-:-:S07]  /*1150*/  LEPC R20, `(.L_x_13) ;  /* 0x000000001014794e */ /* 0x000fce0000000000 */
[----:B-1---5:R-:W-:Y:S05]  /*1160*/  CALL.ABS.NOINC R14 ;  /* 0x000000000e007343 */ /* 0x022fea0003c00000 */
.L_x_13:
[----:B------:R-:W-:-:S13]  /*1170*/  ISETP.NE.AND P0, PT, R102, 0x3, PT ;  /* 0x000000036600780c */ /* 0x000fda0003f05270 */
[----:B------:R-:W-:Y:S05]  /*1180*/  @!P0 BRA `(.L_x_14) ;  /* 0x0000000000048947 */ /* 0x000fea0003800000 */
[----:B------:R-:W-:Y:S01]  /*1190*/  BPT.TRAP 0x1 ;  /* 0x000000040000795c */ /* 0x000fe20000300000 */
.L_x_14:
[----:B------:R-:W-:Y:S02]  /*11a0*/  IMAD.U32 R3, RZ, RZ, UR39 ;  /* 0x00000027ff037e24 */ /* 0x000fe4000f8e00ff */
[----:B------:R-:W-:-:S03]  /*11b0*/  IMAD.U32 R0, RZ, RZ, UR38 ;  /* 0x00000026ff007e24 */ /* 0x000fc6000f8e00ff */
[----:B------:R-:W-:Y:S02]  /*11c0*/  LEA R3, R3, UR42, 0x3 ;  /* 0x0000002a03037c11 */ /* 0x000fe4000f8e18ff */
[----:B------:R-:W-:-:S04]  /*11d0*/  SHF.L.U32 R0, R0, 0x1f, RZ ;  /* 0x0000001f00007819 */ /* 0x000fc800000006ff */
[----:B------:R2:W3:Y:S01]  /*11e0*/  SYNCS.PHASECHK.TRANS64.TRYWAIT P1, [R3+URZ], R0 ;  /* 0x00000000030075a7 */ /* 0x0004e2000802017f */
[----:B------:R-:W-:Y:S05]  /*11f0*/  @!P0 BRA `(.L_x_15) ;  /* 0x0000000000048947 */ /* 0x000fea0003800000 */
[----:B------:R-:W-:Y:S01]  /*1200*/  BPT.TRAP 0x1 ;  /* 0x000000040000795c */ /* 0x000fe20000300000 */
.L_x_15:
[----:B---3--:R-:W-:Y:S05]  /*1210*/  @P1 BRA `(.L_x_16) ;  /* 0x0000000000081947 */ /* 0x008fea0003800000 */
[----:B------:R-:W3:Y:S02]  /*1220*/  SYNCS.PHASECHK.TRANS64.TRYWAIT P1, [R3+URZ], R0 ;  /* 0x00000000030075a7 */ /* 0x000ee4000802017f */
[----:B---3--:R-:W-:Y:S05]  /*1230*/  @!P1 BRA `(.L_x_17) ;  /* 0x0000007800509947 */ /* 0x008fea0003800000 */
.L_x_16:
[----:B------:R-:W-:-:S04]  /*1240*/  UISETP.LT.AND UP0, UPT, UR40, 0x1, UPT ;  /* 0x000000012800788c */ /* 0x000fc8000bf01270 */
[----:B------:R-:W-:-:S04]  /*1250*/  USEL UR4, UR40, 0x1, UP0 ;  /* 0x0000000128047887 */ /* 0x000fc80008000000 */
[----:B------:R-:W-:-:S06]  /*1260*/  UIADD3 UR4, UR40, -UR4, URZ ;  /* 0x8000000428047290 */ /* 0x000fcc000fffe03f */
[----:B--23--:R-:W-:Y:S01]  /*1270*/  IMAD.U32 R0, RZ, RZ, UR4 ;  /* 0x00000004ff007e24 */ /* 0x00cfe2000f8e00ff */
[----:B------:R-:W-:Y:S05]  /*1280*/  WARPSYNC.ALL ;  /* 0x0000000000007948 */ /* 0x000fea0003800000 */
[----:B------:R-:W-:Y:S01]  /*1290*/  ISETP.GE.AND P1, PT, R0, 0x1, PT ;  /* 0x000000010000780c */ /* 0x000fe20003f26270 */
[----:B------:R-:W-:Y:S01]  /*12a0*/  UIADD3 UR4, UR42, 0x28100, URZ ;  /* 0x000281002a047890 */ /* 0x000fe2000fffe03f */
[----:B------:R-:W-:Y:S01]  /*12b0*/  WARPGROUP.ARRIVE ;  /* 0x00000000000079c5 */ /* 0x000fe20000000000 */
[----:B------:R-:W-:Y:S01]  /*12c0*/  UMOV UR9, 0x40000040 ;  /* 0x4000004000097882 */ /* 0x000fe20000000000 */
[----:B------:R-:W-:Y:S01]  /*12d0*/  UMOV UR11, 0x40000040 ;  /* 0x40000040000b7882 */ /* 0x000fe20000000000 */
[----:B------:R-:W-:-:S02]  /*12e0*/  USHF.R.U32.HI UR5, URZ, 0x4, UR4 ;  /* 0x000000043f057899 */ /* 0x000fc40008011604 */
[----:B------:R-:W-:Y:S02]  /*12f0*/  ULOP3.LUT UR4, UR41, 0x10000, URZ, 0xfc, !UPT ;  /* 0x0001000029047892 */ /* 0x000fe4000f8efc3f */
[----:B------:R-:W-:Y:S02]  /*1300*/  ULOP3.LUT UR5, UR5, 0x3fff, URZ, 0xc0, !UPT ;  /* 0x00003fff05057892 */ /* 0x000fe4000f8ec03f */
[----:B------:R-:W-:Y:S02]  /*1310*/  ULEA UR7, UR39, UR4, 0xb ;  /* 0x0000000427077291 */ /* 0x000fe4000f8e583f */
[----:B------:R-:W-:Y:S02]  /*1320*/  ULEA UR6, UR39, UR5, 0x9 ;  /* 0x0000000527067291 */ /* 0x000fe4000f8e483f */
[----:B------:R-:W-:-:S03]  /*1330*/  UIADD3 UR12, UR7, 0x400, URZ ;  /* 0x00000400070c7890 */ /* 0x000fc6000fffe03f */
[----:B------:R-:W-:Y:S02]  /*1340*/  UMOV UR8, UR7 ;  /* 0x0000000700087c82 */ /* 0x000fe40008000000 */
[----:B------:R-:W-:Y:S02]  /*1350*/  UMOV UR10, UR6 ;  /* 0x00000006000a7c82 */ /* 0x000fe40008000000 */
[----:B------:R-:W-:Y:S01]  /*1360*/  HGMMA.64x64x16.F32 R56, gdesc[UR8].tnspB, RZ, !UPT, gsb0 ;  /* 0x40e00000083879f0 */ /* 0x000fe2000c0008ff */
[----:B------:R-:W-:Y:S01]  /*1370*/  UMOV UR8, UR12 ;  /* 0x0000000c00087c82 */ /* 0x000fe20008000000 */
[----:B------:R-:W-:Y:S01]  /*1380*/  UMOV UR9, 0x40000040 ;  /* 0x4000004000097882 */ /* 0x000fe20000000000 */
[----:B------:R-:W-:Y:S01]  /*1390*/  UIADD3 UR12, UR7, 0x402, URZ ;  /* 0x00000402070c7890 */ /* 0x000fe2000fffe03f */
[----:B------:R-:W-:Y:S02]  /*13a0*/  WARPGROUP.DEPBAR.LE gsb0, 0x0 ;  /* 0x00008000000079c5 */ /* 0x000fe40000010000 */
[----:B------:R-:W-:-:S06]  /*13b0*/  WARPGROUP.ARRIVE ;  /* 0x00000000000079c5 */ /* 0x000fcc0000000000 */
[----:B------:R-:W-:Y:S01]  /*13c0*/  HGMMA.64x64x16.F32 R24, gdesc[UR8].tnspB, RZ, !UPT, gsb0 ;  /* 0x40e00000081879f0 */ /* 0x000fe2000c0008ff */
[----:B------:R-:W-:Y:S02]  /*13d0*/  UIADD3 UR8, UR7, 0x2, URZ ;  /* 0x0000000207087890 */ /* 0x000fe4000fffe03f */
[----:B------:R-:W-:Y:S01]  /*13e0*/  UIADD3 UR10, UR6, 0x80, URZ ;  /* 0x00000080060a7890 */ /* 0x000fe2000fffe03f */
[----:B------:R-:W-:Y:S01]  /*13f0*/  UMOV UR9, 0x40000040 ;  /* 0x4000004000097882 */ /* 0x000fe20000000000 */
[----:B------:R-:W-:Y:S01]  /*1400*/  UMOV UR11, 0x40000040 ;  /* 0x40000040000b7882 */ /* 0x000fe20000000000 */
[----:B------:R-:W-:Y:S02]  /*1410*/  WARPGROUP.DEPBAR.LE gsb0, 0x0 ;  /* 0x00008000000079c5 */ /* 0x000fe40000010000 */
[----:B------:R-:W-:-:S06]  /*1420*/  WARPGROUP.ARRIVE ;  /* 0x00000000000079c5 */ /* 0x000fcc0000000000 */
[----:B------:R-:W-:Y:S01]  /*1430*/  HGMMA.64x64x16.F32 R56, gdesc[UR8].tnspB, R56, gsb0 ;  /* 0x40e00000083879f0 */ /* 0x000fe20008000838 */
[----:B------:R-:W-:Y:S01]  /*1440*/  UMOV UR8, UR12 ;  /* 0x0000000c00087c82 */ /* 0x000fe20008000000 */
[----:B------:R-:W-:Y:S01]  /*1450*/  UMOV UR9, 0x40000040 ;  /* 0x4000004000097882 */ /* 0x000fe20000000000 */
[----:B------:R-:W-:Y:S01]  /*1460*/  UIADD3 UR12, UR7, 0x404, URZ ;  /* 0x00000404070c7890 */ /* 0x000fe2000fffe03f */
[----:B------:R-:W-:Y:S02]  /*1470*/  WARPGROUP.DEPBAR.LE gsb0, 0x0 ;  /* 0x00008000000079c5 */ /* 0x000fe40000010000 */
[----:B------:R-:W-:-:S06]  /*1480*/  WARPGROUP.ARRIVE ;  /* 0x00000000000079c5 */ /* 0x000fcc0000000000 */
[----:B------:R-:W-:Y:S01]  /*1490*/  HGMMA.64x64x16.F32 R24, gdesc[UR8].tnspB, R24, gsb0 ;  /* 0x40e00000081879f0 */ /* 0x000fe20008000818 */
        /* <DEDUP_REMOVED lines=9> */
[----:B------:R-:W-:Y:S02]  /*1530*/  WARPGROUP.DEPBAR.LE gsb0, 0x0 ;  /* 0x00008000000079c5 */ /* 0x000fe40000010000 */
[----:B------:R-:W-:-:S06]  /*1540*/  WARPGROUP.ARRIVE ;  /* 0x00000000000079c5 */ /* 0x000fcc0000000000 */
[----:B------:R-:W-:Y:S01]  /*1550*/  HGMMA.64x64x16.F32 R24, gdesc[UR8].tnspB, R24, gsb0 ;  /* 0x40e00000081879f0 */ /* 0x000fe20008000818 */
[----:B------:R-:W-:Y:S02]  /*1560*/  UIADD3 UR8, UR7, 0x6, URZ ;  /* 0x0000000607087890 */ /* 0x000fe4000fffe03f */
[----:B------:R-:W-:Y:S01]  /*1570*/  UIADD3 UR10, UR6, 0x180, URZ ;  /* 0x00000180060a7890 */ /* 0x000fe2000fffe03f */
[----:B------:R-:W-:Y:S01]  /*1580*/  UMOV UR9, 0x40000040 ;  /* 0x4000004000097882 */ /* 0x000fe20000000000 */
[----:B------:R-:W-:Y:S01]  /*1590*/  UMOV UR11, 0x40000040 ;  /* 0x40000040000b7882 */ /* 0x000fe20000000000 */
[----:B------:R-:W-:Y:S01]  /*15a0*/  UIADD3 UR7, UR7, 0x406, URZ ;  /* 0x0000040607077890 */ /* 0x000fe2000fffe03f */
[----:B------:R-:W-:Y:S02]  /*15b0*/  WARPGROUP.DEPBAR.LE gsb0, 0x0 ;  /* 0x00008000000079c5 */ /* 0x000fe40000010000 */
[----:B------:R-:W-:-:S06]  /*15c0*/  WARPGROUP.ARRIVE ;  /* 0x00000000000079c5 */ /* 0x000fcc0000000000 */
[----:B------:R-:W-:Y:S01]  /*15d0*/  HGMMA.64x64x16.F32 R56, gdesc[UR8].tnspB, R56, gsb0 ;  /* 0x40e00000083879f0 */ /* 0x000fe20008000838 */
[----:B------:R-:W-:Y:S01]  /*15e0*/  UMOV UR8, UR7 ;  /* 0x0000000700087c82 */ /* 0x000fe20008000000 */
[----:B------:R-:W-:Y:S01]  /*15f0*/  UMOV UR9, 0x40000040 ;  /* 0x4000004000097882 */ /* 0x000fe20000000000 */
[----:B------:R-:W-:Y:S02]  /*1600*/  WARPGROUP.DEPBAR.LE gsb0, 0x0 ;  /* 0x00008000000079c5 */ /* 0x000fe40000010000 */
[----:B------:R-:W-:-:S06]  /*1610*/  WARPGROUP.ARRIVE ;  /* 0x00000000000079c5 */ /* 0x000fcc0000000000 */
[----:B------:R-:W-:Y:S03]  /*1620*/  HGMMA.64x64x16.F32 R24, gdesc[UR8].tnspB, R24, gsb0 ;  /* 0x40e00000081879f0 */ /* 0x000fe60008000818 */
[----:B------:R-:W-:Y:S02]  /*1630*/  WARPGROUP.DEPBAR.LE gsb0, 0x0 ;  /* 0x00008000000079c5 */ /* 0x000fe40000010000 */
[----:B------:R-:W-:Y:S05]  /*1640*/  @!P1 BRA `(.L_x_18) ;  /* 0x0000000400789947 */ /* 0x000fea0003800000 */
[----:B------:R-:W-:-:S04]  /*1650*/  UIADD3 UR6, UR39, 0x1, URZ ;  /* 0x0000000127067890 */ /* 0x000fc8000fffe03f */
[----:B------:R-:W-:-:S04]  /*1660*/  UISETP.NE.AND UP0, UPT, UR6, 0x5, UPT ;  /* 0x000000050600788c */ /* 0x000fc8000bf05270 */
[----:B------:R-:W-:Y:S02]  /*1670*/  USEL UR7, URZ, 0x1, UP0 ;  /* 0x000000013f077887 */ /* 0x000fe40008000000 */
[----:B------:R-:W-:Y:S02]  /*1680*/  USEL UR6, UR6, URZ, UP0 ;  /* 0x0000003f06067287 */ /* 0x000fe40008000000 */
[----:B------:R-:W-:-:S06]  /*1690*/  ULOP3.LUT UR7, UR38, UR7, URZ, 0x3c, !UPT ;  /* 0x0000000726077292 */ /* 0x000fcc000f8e3c3f */
[----:B01----:R-:W-:Y:S01]  /*16a0*/  IMAD.U32 R5, RZ, RZ, UR7 ;  /* 0x00000007ff057e24 */ /* 0x003fe2000f8e00ff */
[----:B------:R-:W-:-:S06]  /*16b0*/  UMOV UR7, UR39 ;  /* 0x0000002700077c82 */ /* 0x000fcc0008000000 */
.L_x_25:
[----:B01----:R-:W-:Y:S05]  /*16c0*/  @!P0 BRA `(.L_x_19) ;  /* 0x0000000000048947 */ /* 0x003fea0003800000 */
[----:B------:R-:W-:Y:S01]  /*16d0*/  BPT.TRAP 0x1 ;  /* 0x000000040000795c */ /* 0x000fe20000300000 */
.L_x_19:
[----:B------:R-:W0:Y:S01]  /*16e0*/  S2UR UR9, SR_CgaCtaId ;  /* 0x00000000000979c3 */ /* 0x000e220000008800 */
[----:B------:R-:W-:Y:S01]  /*16f0*/  UMOV UR8, 0x400 ;  /* 0x0000040000087882 */ /* 0x000fe20000000000 */
[----:B------:R-:W-:Y:S01]  /*1700*/  SHF.L.U32 R3, R5, 0x1f, RZ ;  /* 0x0000001f05037819 */ /* 0x000fe200000006ff */
[----:B0-----:R-:W-:-:S04]  /*1710*/  ULEA UR15, UR9, UR8, 0x18 ;  /* 0x00000008090f7291 */ /* 0x001fc8000f8ec03f */
[----:B------:R-:W-:-:S09]  /*1720*/  ULEA UR8, UR6, UR15, 0x3 ;  /* 0x0000000f06087291 */ /* 0x000fd2000f8e183f */
[----:B------:R0:W1:Y:S01]  /*1730*/  SYNCS.PHASECHK.TRANS64.TRYWAIT P1, [UR8], R3 ;  /* 0x00000003ff0075a7 */ /* 0x0000620008020148 */
[----:B------:R-:W-:Y:S05]  /*1740*/  @!P0 BRA `(.L_x_20) ;  /* 0x0000000000048947 */ /* 0x000fea0003800000 */
[----:B------:R-:W-:Y:S01]  /*1750*/  BPT.TRAP 0x1 ;  /* 0x000000040000795c */ /* 0x000fe20000300000 */
.L_x_20:
[----:B-1----:R-:W-:Y:S05]  /*1760*/  @P1 BRA `(.L_x_21) ;  /* 0x0000000000081947 */ /* 0x002fea0003800000 */
[----:B------:R-:W1:Y:S02]  /*1770*/  SYNCS.PHASECHK.TRANS64.TRYWAIT P1, [UR8], R3 ;  /* 0x00000003ff0075a7 */ /* 0x000e640008020148 */
[----:B-1----:R-:W-:Y:S05]  /*1780*/  @!P1 BRA `(.L_x_22) ;  /* 0x0000007400109947 */ /* 0x002fea0003800000 */
.L_x_21:
[----:B------:R-:W-:Y:S01]  /*1790*/  ULEA UR12, UR6, UR5, 0x9 ;  /* 0x00000005060c7291 */ /* 0x000fe2000f8e483f */
[----:B------:R-:W-:Y:S01]  /*17a0*/  WARPGROUP.ARRIVE ;  /* 0x00000000000079c5 */ /* 0x000fe20000000000 */
[----:B------:R-:W-:Y:S01]  /*17b0*/  ULEA UR13, UR6, UR4, 0xb ;  /* 0x00000004060d7291 */ /* 0x000fe2000f8e583f */
[----:B------:R-:W-:Y:S01]  /*17c0*/  UMOV UR11, 0x40000040 ;  /* 0x40000040000b7882 */ /* 0x000fe20000000000 */
[----:B------:R-:W-:Y:S02]  /*17d0*/  UMOV UR9, 0x40000040 ;  /* 0x4000004000097882 */ /* 0x000fe40000000000 */
[----:B------:R-:W-:Y:S01]  /*17e0*/  UIADD3 UR14, UR13, 0x400, URZ ;  /* 0x000004000d0e7890 */ /* 0x000fe2000fffe03f */
[----:B------:R-:W-:Y:S02]  /*17f0*/  UMOV UR10, UR12 ;  /* 0x0000000c000a7c82 */ /* 0x000fe40008000000 */
[----:B------:R-:W-:Y:S02]  /*1800*/  UMOV UR8, UR13 ;  /* 0x0000000d00087c82 */ /* 0x000fe40008000000 */
[----:B------:R-:W-:Y:S01]  /*1810*/  HGMMA.64x64x16.F32 R56, gdesc[UR8].tnspB, R56, gsb0 ;  /* 0x40e00000083879f0 */ /* 0x000fe20008000838 */
[----:B------:R-:W-:Y:S01]  /*1820*/  UMOV UR9, 0x40000040 ;  /* 0x4000004000097882 */ /* 0x000fe20000000000 */
[----:B------:R-:W-:Y:S01]  /*1830*/  UMOV UR8, UR14 ;  /* 0x0000000e00087c82 */ /* 0x000fe20008000000 */
[----:B------:R-:W-:Y:S01]  /*1840*/  UIADD3 UR14, UR13, 0x402, URZ ;  /* 0x000004020d0e7890 */ /* 0x000fe2000fffe03f */
[----:B------:R-:W-:-:S02]  /*1850*/  WARPGROUP.DEPBAR.LE gsb0, 0x0 ;  /* 0x00008000000079c5 */ /* 0x000fc40000010000 */
        /* <DEDUP_REMOVED lines=42> */
[----:B------:R-:W-:Y:S01]  /*1b00*/  BPT.TRAP 0x1 ;  /* 0x000000040000795c */ /* 0x000fe20000300000 */
.L_x_23:
[----:B------:R-:W-:Y:S01]  /*1b10*/  ULEA UR8, UR7, UR15, 0x3 ;  /* 0x0000000f07087291 */ /* 0x000fe2000f8e183f */
[----:B------:R-:W-:-:S03]  /*1b20*/  ISETP.GT.U32.AND P1, PT, R19, 0x1, PT ;  /* 0x000000011300780c */ /* 0x000fc60003f24070 */
[----:B------:R-:W-:-:S04]  /*1b30*/  UIADD3 UR8, UR8, 0x28, URZ ;  /* 0x0000002808087890 */ /* 0x000fc8000fffe03f */
[----:B------:R-:W-:-:S09]  /*1b40*/  UPRMT UR8, URZ, 0x654, UR8 ;  /* 0x000006543f087896 */ /* 0x000fd20008000008 */
[----:B------:R-:W-:Y:S01]  /*1b50*/  SYNCS.ARRIVE.TRANS64.RED.A1T0 RZ, [UR8], RZ ;  /* 0x000000ffffff79a7 */ /* 0x000fe20008100408 */
[----:B------:R-:W-:Y:S05]  /*1b60*/  @P1 BRA `(.L_x_24) ;  /* 0x0000000000041947 */ /* 0x000fea0003800000 */
[----:B------:R-:W-:Y:S01]  /*1b70*/  BPT.TRAP 0x1 ;  /* 0x000000040000795c */ /* 0x000fe20000300000 */
.L_x_24:
[----:B------:R-:W-:Y:S01]  /*1b80*/  UIADD3 UR6, UR6, 0x1, URZ ;  /* 0x0000000106067890 */ /* 0x000fe2000fffe03f */
[C---:B------:R-:W-:Y:S01]  /*1b90*/  ISETP.GT.AND P1, PT, R0.reuse, 0x1, PT ;  /* 0x000000010000780c */ /* 0x040fe20003f24270 */
[----:B------:R-:W-:Y:S01]  /*1ba0*/  UIADD3 UR7, UR7, 0x1, URZ ;  /* 0x0000000107077890 */ /* 0x000fe2000fffe03f */
[----:B------:R-:W-:Y:S01]  /*1bb0*/  VIADD R0, R0, 0xffffffff ;  /* 0xffffffff00007836 */ /* 0x000fe20000000000 */
[----:B------:R-:W-:Y:S02]  /*1bc0*/  UISETP.NE.AND UP0, UPT, UR6, 0x5, UPT ;  /* 0x000000050600788c */ /* 0x000fe4000bf05270 */
[----:B------:R-:W-:Y:S02]  /*1bd0*/  UISETP.NE.AND UP1, UPT, UR7, 0x5, UPT ;  /* 0x000000050700788c */ /* 0x000fe4000bf25270 */
[----:B------:R-:W-:Y:S02]  /*1be0*/  USEL UR8, URZ, 0x1, UP0 ;  /* 0x000000013f087887 */ /* 0x000fe40008000000 */
[----:B------:R-:W-:-:S02]  /*1bf0*/  USEL UR6, UR6, URZ, UP0 ;  /* 0x0000003f06067287 */ /* 0x000fc40008000000 */
[----:B------:R-:W-:Y:S02]  /*1c00*/  USEL UR7, UR7, URZ, UP1 ;  /* 0x0000003f07077287 */ /* 0x000fe40008800000 */
[----:B------:R-:W-:Y:S01]  /*1c10*/  LOP3.LUT R5, R5, UR8, RZ, 0x3c, !PT ;  /* 0x0000000805057c12 */ /* 0x000fe2000f8e3cff */
[----:B------:R-:W-:Y:S09]  /*1c20*/  @P1 BRA `(.L_x_25) ;  /* 0xfffffff800a41947 */ /* 0x000ff2000383ffff */
.L_x_18:
[----:B------:R-:W2:Y:S02]  /*1c30*/  LDC R0, c[0x0][0x28c] ;  /* 0x0000a300ff007b82 */ /* 0x000ea40000000800 */
[----:B--2---:R-:W-:-:S13]  /*1c40*/  ISETP.GE.AND P1, PT, R0, 0x1, PT ;  /* 0x000000010000780c */ /* 0x004fda0003f26270 */
[----:B------:R-:W-:Y:S05]  /*1c50*/  @!P1 BRA `(.L_x_26) ;  /* 0x0000000000489947 */ /* 0x000fea0003800000 */
[----:B------:R-:W-:Y:S05]  /*1c60*/  @!P0 BRA `(.L_x_27) ;  /* 0x0000000000048947 */ /* 0x000fea0003800000 */
[----:B------:R-:W-:Y:S01]  /*1c70*/  BPT.TRAP 0x1 ;  /* 0x000000040000795c */ /* 0x000fe20000300000 */
.L_x_27:
[----:B------:R-:W2:Y:S01]  /*1c80*/  S2UR UR7, SR_CgaCtaId ;  /* 0x00000000000779c3 */ /* 0x000ea20000008800 */
[----:B------:R-:W-:Y:S01]  /*1c90*/  UISETP.LT.AND UP0, UPT, UR40, 0x1, UPT ;  /* 0x000000012800788c */ /* 0x000fe2000bf01270 */
[----:B------:R-:W-:-:S03]  /*1ca0*/  ISETP.GT.U32.AND P0, PT, R19, 0x1, PT ;  /* 0x000000011300780c */ /* 0x000fc60003f04070 */
[----:B------:R-:W-:-:S04]  /*1cb0*/  USEL UR6, UR40, 0x1, UP0 ;  /* 0x0000000128067887 */ /* 0x000fc80008000000 */
[----:B------:R-:W-:-:S04]  /*1cc0*/  UIADD3 UR6, UR39, UR40, -UR6 ;  /* 0x0000002827067290 */ /* 0x000fc8000fffe806 */
[----:B------:R-:W-:-:S04]  /*1cd0*/  UIMAD.WIDE.U32 UR4, UR6, -0x33333333, URZ ;  /* 0xcccccccd060478a5 */ /* 0x000fc8000f8e003f */
[----:B------:R-:W-:-:S03]  /*1ce0*/  USHF.R.U32.HI UR4, URZ, 0x2, UR5 ;  /* 0x000000023f047899 */ /* 0x000fc60008011605 */
[----:B------:R-:W-:Y:S01]  /*1cf0*/  UMOV UR5, 0x400 ;  /* 0x0000040000057882 */ /* 0x000fe20000000000 */
[----:B------:R-:W-:Y:S02]  /*1d00*/  UIMAD UR6, UR4, -0x5, UR6 ;  /* 0xfffffffb040678a4 */ /* 0x000fe4000f8e0206 */
[----:B--2---:R-:W-:-:S04]  /*1d10*/  ULEA UR5, UR7, UR5, 0x18 ;  /* 0x0000000507057291 */ /* 0x004fc8000f8ec03f */
[----:B------:R-:W-:-:S04]  /*1d20*/  ULEA UR6, UR6, UR5, 0x3 ;  /* 0x0000000506067291 */ /* 0x000fc8000f8e183f */
[----:B------:R-:W-:-:S04]  /*1d30*/  UIADD3 UR6, UR6, 0x28, URZ ;  /* 0x0000002806067890 */ /* 0x000fc8000fffe03f */
[----:B------:R-:W-:-:S09]  /*1d40*/  UPRMT UR6, URZ, 0x654, UR6 ;  /* 0x000006543f067896 */ /* 0x000fd20008000006 */
[----:B------:R-:W-:Y:S01]  /*1d50*/  SYNCS.ARRIVE.TRANS64.RED.A1T0 RZ, [UR6], RZ ;  /* 0x000000ffffff79a7 */ /* 0x000fe20008100406 */
[----:B------:R-:W-:Y:S05]  /*1d60*/  @P0 BRA `(.L_x_26) ;  /* 0x0000000000040947 */ /* 0x000fea0003800000 */
[----:B------:R-:W-:Y:S01]  /*1d70*/  BPT.TRAP 0x1 ;  /* 0x000000040000795c */ /* 0x000fe20000300000 */
.L_x_26:
[----:B------:R-:W2:Y:S01]  /*1d80*/  LDC R6, c[0x0][0x288] ;  /* 0x0000a200ff067b82 */ /* 0x000ea20000000800 */
[----:B01----:R-:W-:Y:S01]  /*1d90*/  LOP3.LUT R5, R18, 0x3, RZ, 0xc0, !PT ;  /* 0x0000000312057812 */ /* 0x003fe200078ec0ff */
[----:B------:R-:W-:Y:S01]  /*1da0*/  IMAD.SHL.U32 R11, R90, 0x40, RZ ;  /* 0x000000405a0b7824 */ /* 0x000fe200078e00ff */
[----:B------:R-:W-:Y:S01]  /*1db0*/  SHF.R.U32.HI R3, RZ, 0x2, R18 ;  /* 0x00000002ff037819 */ /* 0x000fe20000011612 */
[----:B------:R-:W-:Y:S01]  /*1dc0*/  UIADD3 UR39, UR40, UR39, URZ ;  /* 0x0000002728277290 */ /* 0x000fe2000fffe03f */
[----:B------:R-:W-:Y:S01]  /*1dd0*/  LOP3.LUT R4, R18, 0x60, RZ, 0xc0, !PT ;  /* 0x0000006012047812 */ /* 0x000fe200078ec0ff */
[----:B------:R-:W-:Y:S01]  /*1de0*/  ULDC UR7, c[0x0][0x284] ;  /* 0x0000a10000077ab9 */ /* 0x000fe20000000800 */
[----:B------:R-:W-:Y:S01]  /*1df0*/  LOP3.LUT R0, R22, 0x1, RZ, 0xc0, !PT ;  /* 0x0000000116007812 */ /* 0x000fe200078ec0ff */
[----:B------:R-:W-:Y:S01]  /*1e00*/  UISETP.GT.U32.AND UP0, UPT, UR39, 0x4, UPT ;  /* 0x000000042700788c */ /* 0x000fe2000bf04070 */
[----:B------:R-:W-:Y:S01]  /*1e10*/  LOP3.LUT R3, R3, 0x7, RZ, 0xc0, !PT ;  /* 0x0000000703037812 */ /* 0x000fe200078ec0ff */
[----:B------:R-:W-:Y:S01]  /*1e20*/  UISETP.GE.U32.AND UP1, UPT, UR40, 0x5, UPT ;  /* 0x000000052800788c */ /* 0x000fe2000bf26070 */
[----:B------:R-:W-:Y:S01]  /*1e30*/  SHF.R.U32.HI R4, RZ, 0x1, R4 ;  /* 0x00000001ff047819 */ /* 0x000fe20000011604 */
[----:B------:R-:W-:Y:S01]  /*1e40*/  IMAD.SHL.U32 R8, R0, 0x40, RZ ;  /* 0x0000004000087824 */ /* 0x000fe200078e00ff */
[----:B------:R-:W-:Y:S01]  /*1e50*/  UISETP.LT.U32.AND UP0, UPT, UR40, 0x5, UP0 ;  /* 0x000000052800788c */ /* 0x000fe20008701070 */
[----:B------:R-:W-:Y:S01]  /*1e60*/  SHF.R.S32.HI R21, RZ, 0x1f, R23 ;  /* 0x0000001fff157819 */ /* 0x000fe20000011417 */
[----:B------:R-:W-:Y:S01]  /*1e70*/  ULDC.64 UR8, c[0x0][0x5d0] ;  /* 0x0001740000087ab9 */ /* 0x000fe20000000a00 */
[--C-:B------:R-:W-:Y:S01]  /*1e80*/  IADD3 R7, RZ, -R4, -R3.reuse ;  /* 0x80000004ff077210 */ /* 0x100fe20007ffe803 */
[----:B------:R-:W-:Y:S01]  /*1e90*/  UIMAD.WIDE.U32 UR4, UR39, -0x33333333, URZ ;  /* 0xcccccccd270478a5 */ /* 0x000fe2000f8e003f */
[----:B------:R-:W-:Y:S01]  /*1ea0*/  LOP3.LUT R3, R8, 0x40, R3, 0xe2, !PT ;  /* 0x0000004008037812 */ /* 0x000fe200078ee203 */
[----:B------:R-:W-:Y:S01]  /*1eb0*/  USEL UR6, URZ, 0x1, !UP0 ;  /* 0x000000013f067887 */ /* 0x000fe2000c000000 */
[----:B------:R-:W-:Y:S01]  /*1ec0*/  IMAD R8, R21, UR8, RZ ;  /* 0x0000000815087c24 */ /* 0x000fe2000f8e02ff */
[----:B------:R-:W-:Y:S01]  /*1ed0*/  USHF.R.U32.HI UR4, URZ, 0x2, UR5 ;  /* 0x000000023f047899 */ /* 0x000fe20008011605 */
[----:B------:R-:W-:Y:S01]  /*1ee0*/  IMAD R0, R0, -0x40, R7 ;  /* 0xffffffc000007824 */ /* 0x000fe200078e0207 */
[----:B------:R-:W-:Y:S01]  /*1ef0*/  ULOP3.LUT UR38, UR38, UR6, URZ, 0x3c, !UPT ;  /* 0x0000000626267292 */ /* 0x000fe2000f8e3c3f */
[----:B--2---:R-:W-:Y:S01]  /*1f00*/  IMAD R10, R5, -0x2, R6 ;  /* 0xfffffffe050a7824 */ /* 0x004fe200078e0206 */
[----:B------:R-:W-:Y:S01]  /*1f10*/  ISETP.GE.AND P0, PT, R11, R6, PT ;  /* 0x000000060b00720c */ /* 0x000fe20003f06270 */
[----:B------:R-:W-:Y:S01]  /*1f20*/  IMAD.SHL.U32 R5, R94, 0x100, RZ ;  /* 0x000001005e057824 */ /* 0x000fe200078e00ff */
[----:B------:R-:W-:Y:S01]  /*1f30*/  UIMAD UR39, UR4, -0x5, UR39 ;  /* 0xfffffffb042778a4 */ /* 0x000fe2000f8e0227 */
[----:B------:R-:W-:Y:S01]  /*1f40*/  IMAD.SHL.U32 R6, R18, 0x2, RZ ;  /* 0x0000000212067824 */ /* 0x000fe200078e00ff */
[----:B------:R-:W-:Y:S01]  /*1f50*/  @UP1 ULOP3.LUT UR38, UR38, 0x1, UR4, 0x78, !UPT ;  /* 0x0000000126261892 */ /* 0x000fe2000f8e7804 */
[----:B------:R-:W-:Y:S01]  /*1f60*/  IMAD.WIDE R94, R94, 0x100, RZ ;  /* 0x000001005e5e7825 */ /* 0x000fe200078e02ff */
[----:B------:R-:W-:-:S02]  /*1f70*/  ISETP.GE.OR P0, PT, R5, UR7, P0 ;  /* 0x0000000705007c0c */ /* 0x000fc40008706670 */
[----:B------:R-:W-:Y:S01]  /*1f80*/  LOP3.LUT R6, R11, 0x6, R6, 0xf8, !PT ;  /* 0x000000060b067812 */ /* 0x000fe200078ef806 */
[----:B------:R-:W-:Y:S01]  /*1f90*/  IMAD R13, R23, UR9, R8 ;  /* 0x00000009170d7c24 */ /* 0x000fe2000f8e0208 */
[----:B------:R-:W-:Y:S01]  /*1fa0*/  LOP3.LUT R113, R94, R3, R4, 0xfe, !PT ;  /* 0x000000035e717212 */ /* 0x000fe200078efe04 */
[----:B------:R-:W-:Y:S01]  /*1fb0*/  IMAD.IADD R4, R10, 0x1, -R11 ;  /* 0x000000010a047824 */ /* 0x000fe200078e0a0b */
[----:B------:R-:W-:Y:S02]  /*1fc0*/  SHF.R.S32.HI R7, RZ, 0x1f, R6 ;  /* 0x0000001fff077819 */ /* 0x000fe40000011406 */
[----:B------:R-:W-:Y:S01]  /*1fd0*/  IADD3 R3, -R5, UR7, R0 ;  /* 0x0000000705037c10 */ /* 0x000fe2000fffe100 */
[----:B------:R-:W-:Y:S02]  /*1fe0*/  IMAD.MOV.U32 R0, RZ, RZ, -0x1 ;  /* 0xffffffffff007424 */ /* 0x000fe400078e00ff */
[----:B------:R-:W-:-:S04]  /*1ff0*/  IMAD.WIDE.U32 R8, R23, UR8, R6 ;  /* 0x0000000817087c25 */ /* 0x000fc8000f8e0006 */
[----:B------:R-:W-:Y:S01]  /*2000*/  IMAD.IADD R9, R9, 0x1, R13 ;  /* 0x0000000109097824 */ /* 0x000fe200078e020d */
[----:B------:R-:W-:Y:S06]  /*2010*/  @P0 BRA `(.L_x_28) ;  /* 0x0000004c007c0947 */ /* 0x000fec0003800000 */
[----:B------:R-:W0:Y:S01]  /*2020*/  LDC.64 R12, c[0x0][0x5c8] ;  /* 0x00017200ff0c7b82 */ /* 0x000e220000000a00 */
[----:B-----5:R-:W-:Y:S01]  /*2030*/  FSETP.NEU.AND P1, PT, R89, RZ, PT ;  /* 0x000000ff5900720b */ /* 0x020fe20003f2d000 */
[----:B------:R-:W-:Y:S01]  /*2040*/  BSSY B0, `(.L_x_28) ;  /* 0x00004dc000007945 */ /* 0x000fe20003800000 */
[----:B------:R-:W-:-:S04]  /*2050*/  ISETP.GT.AND P6, PT, R4, RZ, PT ;  /* 0x000000ff0400720c */ /* 0x000fc80003fc4270 */
[----:B------:R-:W-:Y:S01]  /*2060*/  ISETP.GT.AND P0, PT, R3, RZ, P6 ;  /* 0x000000ff0300720c */ /* 0x000fe20003704270 */
[-C--:B0-----:R-:W-:Y:S02]  /*2070*/  IMAD R10, R95, R12.reuse, RZ ;  /* 0x0000000c5f0a7224 */ /* 0x081fe400078e02ff */
[----:B------:R-:W-:-:S04]  /*2080*/  IMAD.WIDE.U32 R104, R113, R12, R8 ;  /* 0x0000000c71687225 */ /* 0x000fc800078e0008 */
[----:B------:R-:W-:-:S04]  /*2090*/  IMAD R5, R113, R13, R10 ;  /* 0x0000000d71057224 */ /* 0x000fc800078e020a */
[----:B------:R-:W-:Y:S01]  /*20a0*/  IMAD.IADD R93, R105, 0x1, R5 ;  /* 0x00000001695d7824 */ /* 0x000fe200078e0205 */
[----:B------:R-:W-:Y:S06]  /*20b0*/  @!P1 BRA `(.L_x_29) ;  /* 0x0000003400789947 */ /* 0x000fec0003800000 */
[----:B------:R-:W0:Y:S01]  /*20c0*/  LDC.64 R14, c[0x0][0x5b8] ;  /* 0x00016e00ff0e7b82 */ /* 0x000e220000000a00 */
[----:B------:R-:W-:-:S07]  /*20d0*/  ULDC.64 UR4, c[0x0][0x5c0] ;  /* 0x0001700000047ab9 */ /* 0x000fce0000000a00 */
[----:B------:R-:W1:Y:S08]  /*20e0*/  LDC.64 R96, c[0x0][0x5b0] ;  /* 0x00016c00ff607b82 */ /* 0x000e700000000a00 */
[----:B------:R-:W2:Y:S01]  /*20f0*/  LDC.64 R10, c[0x0][0x5a8] ;  /* 0x00016a00ff0a7b82 */ /* 0x000ea20000000a00 */
[-C--:B0-----:R-:W-:Y:S02]  /*2100*/  IMAD R8, R21, R14.reuse, RZ ;  /* 0x0000000e15087224 */ /* 0x081fe400078e02ff */
[----:B------:R-:W-:-:S04]  /*2110*/  IMAD.WIDE.U32 R20, R23, R14, R6 ;  /* 0x0000000e17147225 */ /* 0x000fc800078e0006 */
[----:B------:R-:W-:Y:S02]  /*2120*/  IMAD R103, R23, R15, R8 ;  /* 0x0000000f17677224 */ /* 0x000fe400078e0208 */
[-C--:B-1----:R-:W-:Y:S02]  /*2130*/  IMAD R8, R95, R96.reuse, RZ ;  /* 0x000000605f087224 */ /* 0x082fe400078e02ff */
[----:B------:R-:W-:Y:S02]  /*2140*/  IMAD.IADD R91, R21, 0x1, R103 ;  /* 0x00000001155b7824 */ /* 0x000fe400078e0267 */
[----:B------:R-:W-:Y:S02]  /*2150*/  IMAD.MOV.U32 R90, RZ, RZ, R20 ;  /* 0x000000ffff5a7224 */ /* 0x000fe400078e0014 */
[C---:B------:R-:W-:Y:S02]  /*2160*/  IMAD R109, R113.reuse, R97, R8 ;  /* 0x00000061716d7224 */ /* 0x040fe400078e0208 */
[----:B------:R-:W-:-:S04]  /*2170*/  IMAD.WIDE.U32 R8, R113, R96, R90 ;  /* 0x0000006071087225 */ /* 0x000fc800078e005a */
[----:B------:R-:W-:Y:S01]  /*2180*/  IMAD.IADD R5, R9, 0x1, R109 ;  /* 0x0000000109057824 */ /* 0x000fe200078e026d */
[----:B--2---:R-:W-:-:S04]  /*2190*/  LEA R98, P1, R8, R10, 0x1 ;  /* 0x0000000a08627211 */ /* 0x004fc800078208ff */
[----:B------:R-:W-:-:S05]  /*21a0*/  LEA.HI.X R99, R8, R11, R5, 0x1, P1 ;  /* 0x0000000b08637211 */ /* 0x000fca00008f0c05 */
[----:B------:R-:W2:Y:S01]  /*21b0*/  @P0 LDG.E.LTC128B.U16 R5, desc[UR36][R98.64] ;  /* 0x0000002462050981 */ /* 0x000ea2000c1e1520 */
[----:B------:R-:W-:Y:S01]  /*21c0*/  ISETP.GT.AND P4, PT, R4, 0x1, PT ;  /* 0x000000010400780c */ /* 0x000fe20003f84270 */
[----:B------:R-:W-:Y:S01]  /*21d0*/  IMAD.WIDE.U32 R8, R113, R96, R6 ;  /* 0x0000006071087225 */ /* 0x000fe200078e0006 */
[----:B------:R-:W-:Y:S02]  /*21e0*/  BSSY B1, `(.L_x_30) ;  /* 0x0000013000017945 */ /* 0x000fe40003800000 */
[----:B------:R-:W-:Y:S01]  /*21f0*/  P2R R107, PR, RZ, 0x10 ;  /* 0x00000010ff6b7803 */ /* 0x000fe20000000000 */
[----:B------:R-:W-:Y:S02]  /*2200*/  IMAD.IADD R9, R109, 0x1, R9 ;  /* 0x000000016d097824 */ /* 0x000fe400078e0209 */
[----:B------:R-:W-:-:S04]  /*2210*/  IMAD.WIDE.U32 R100, R23, R14, R8 ;  /* 0x0000000e17647225 */ /* 0x000fc800078e0008 */
[----:B------:R-:W-:Y:S01]  /*2220*/  IMAD.IADD R9, R103, 0x1, R101 ;  /* 0x0000000167097824 */ /* 0x000fe200078e0265 */
[----:B------:R-:W-:Y:S02]  /*2230*/  LEA R8, P2, R100, R10, 0x1 ;  /* 0x0000000a64087211 */ /* 0x000fe400078408ff */
[----:B------:R-:W-:Y:S02]  /*2240*/  SHF.L.U64.HI R101, R96, 0x3, R97 ;  /* 0x0000000360657819 */ /* 0x000fe40000010261 */
[----:B------:R-:W-:Y:S01]  /*2250*/  LEA.HI.X R9, R100, R11, R9, 0x1, P2 ;  /* 0x0000000b64097211 */ /* 0x000fe200010f0c09 */
[----:B------:R-:W-:Y:S02]  /*2260*/  IMAD.SHL.U32 R100, R96, 0x8, RZ ;  /* 0x0000000860647824 */ /* 0x000fe400078e00ff */
[----:B--2---:R-:W-:-:S05]  /*2270*/  HADD2.F32 R92, -RZ, R5.H0_H0 ;  /* 0x20000005ff5c7230 */ /* 0x004fca0000004100 */
[----:B------:R-:W-:Y:S01]  /*2280*/  FMUL R15, R92, R89 ;  /* 0x000000595c0f7220 */ /* 0x000fe20000400000 */
[----:B------:R-:W-:-:S03]  /*2290*/  LEA R92, P1, R104, UR4, 0x1 ;  /* 0x00000004685c7c11 */ /* 0x000fc6000f8208ff */
[----:B------:R-:W-:Y:S01]  /*22a0*/  FFMA R15, R56, R88, R15 ;  /* 0x00000058380f7223 */ /* 0x000fe2000000000f */
[----:B------:R-:W-:Y:S02]  /*22b0*/  LEA.HI.X R93, R104, UR5, R93, 0x1, P1 ;  /* 0x00000005685d7c11 */ /* 0x000fe400088f0c5d */
[----:B------:R-:W-:Y:S02]  /*22c0*/  ISETP.GT.AND P1, PT, R3, RZ, P4 ;  /* 0x000000ff0300720c */ /* 0x000fe40002724270 */
[----:B------:R-:W-:-:S05]  /*22d0*/  F2FP.F16.F32.PACK_AB R15, RZ, R15 ;  /* 0x0000000fff0f723e */ /* 0x000fca00000000ff */
[----:B------:R0:W-:Y:S06]  /*22e0*/  @P0 STG.E.U16 desc[UR36][R92.64], R15 ;  /* 0x0000000f5c000986 */ /* 0x0001ec000c101524 */
[----:B------:R-:W-:Y:S05]  /*22f0*/  @!P1 BRA `(.L_x_31) ;  /* 0x0000000000049947 */ /* 0x000fea0003800000 */
[----:B------:R1:W5:Y:S02]  /*2300*/  LDG.E.LTC128B.U16 R5, desc[UR36][R8.64+0x2] ;  /* 0x0000022408057981 */ /* 0x000364000c1e1520 */
.L_x_31:
[----:B------:R-:W-:Y:S05]  /*2310*/  BSYNC B1 ;  /* 0x0000000000017941 */ /* 0x000fea0003800000 */
.L_x_30:
[----:B-----5:R-:W-:Y:S01]  /*2320*/  HADD2.F32 R56, -RZ, R5.H0_H0 ;  /* 0x20000005ff387230 */ /* 0x020fe20000004100 */
[----:B------:R-:W-:Y:S01]  /*2330*/  ISETP.GT.AND P0, PT, R3, 0x8, P6 ;  /* 0x000000080300780c */ /* 0x000fe20003704270 */
[----:B------:R-:W-:-:S04]  /*2340*/  IMAD.WIDE.U32 R104, R113, R96, R100 ;  /* 0x0000006071687225 */ /* 0x000fc800078e0064 */
[----:B------:R-:W-:Y:S01]  /*2350*/  FMUL R56, R56, R89 ;  /* 0x0000005938387220 */ /* 0x000fe20000400000 */
[----:B------:R-:W-:Y:S01]  /*2360*/  IMAD.IADD R109, R109, 0x1, R105 ;  /* 0x000000016d6d7824 */ /* 0x000fe200078e0269 */
[----:B0-----:R-:W-:Y:S02]  /*2370*/  IADD3 R15, P2, R20, R104, RZ ;  /* 0x00000068140f7210 */ /* 0x001fe40007f5e0ff */
[----:B------:R-:W-:-:S03]  /*2380*/  FFMA R57, R57, R88, R56 ;  /* 0x0000005839397223 */ /* 0x000fc60000000038 */
[----:B------:R-:W-:Y:S01]  /*2390*/  IMAD.X R98, R109, 0x1, R91, P2 ;  /* 0x000000016d627824 */ /* 0x000fe200010e065b */
[C---:B------:R-:W-:Y:S02]  /*23a0*/  LEA R56, P2, R15.reuse, R10, 0x1 ;  /* 0x0000000a0f387211 */ /* 0x040fe400078408ff */
[----:B------:R-:W-:Y:S02]  /*23b0*/  F2FP.F16.F32.PACK_AB R99, RZ, R57 ;  /* 0x00000039ff63723e */ /* 0x000fe400000000ff */
[----:B------:R-:W-:Y:S02]  /*23c0*/  LEA.HI.X R57, R15, R11, R98, 0x1, P2 ;  /* 0x0000000b0f397211 */ /* 0x000fe400010f0c62 */
[----:B------:R-:W-:Y:S01]  /*23d0*/  PRMT R15, R5, 0x7610, R15 ;  /* 0x00007610050f7816 */ /* 0x000fe2000000000f */
[----:B------:R0:W-:Y:S05]  /*23e0*/  @P1 STG.E.U16 desc[UR36][R92.64+0x2], R99 ;  /* 0x000002635c001986 */ /* 0x0001ea000c101524 */
[----:B------:R2:W3:Y:S01]  /*23f0*/  @P0 LDG.E.LTC128B.U16 R15, desc[UR36][R56.64] ;  /* 0x00000024380f0981 */ /* 0x0004e2000c1e1520 */
[----:B------:R-:W-:Y:S01]  /*2400*/  IADD3 R104, P1, R6, R104, RZ ;  /* 0x0000006806687210 */ /* 0x000fe20007f3e0ff */
[----:B------:R-:W-:Y:S01]  /*2410*/  BSSY B1, `(.L_x_32) ;  /* 0x0000012000017945 */ /* 0x000fe20003800000 */
[----:B------:R-:W-:-:S03]  /*2420*/  SHF.L.U64.HI R111, R12, 0x4, R13 ;  /* 0x000000040c6f7819 */ /* 0x000fc6000001020d */
[----:B------:R-:W-:Y:S01]  /*2430*/  IMAD.X R105, R7, 0x1, R109, P1 ;  /* 0x0000000107697824 */ /* 0x000fe200008e066d */
[----:B------:R-:W-:Y:S01]  /*2440*/  ISETP.GT.AND P1, PT, R3, 0x8, P4 ;  /* 0x000000080300780c */ /* 0x000fe20002724270 */
[----:B------:R-:W-:Y:S02]  /*2450*/  IMAD.SHL.U32 R109, R12, 0x10, RZ ;  /* 0x000000100c6d7824 */ /* 0x000fe400078e00ff */
[----:B------:R-:W-:-:S03]  /*2460*/  IMAD.WIDE.U32 R104, R23, R14, R104 ;  /* 0x0000000e17687225 */ /* 0x000fc600078e0068 */
[----:B--2---:R-:W-:Y:S01]  /*2470*/  LEA R56, P3, R104, R10, 0x1 ;  /* 0x0000000a68387211 */ /* 0x004fe200078608ff */
[----:B---3--:R-:W-:-:S05]  /*2480*/  HADD2.F32 R98, -RZ, R15.H0_H0 ;  /* 0x2000000fff627230 */ /* 0x008fca0000004100 */
[----:B------:R-:W-:Y:S01]  /*2490*/  FMUL R5, R98, R89 ;  /* 0x0000005962057220 */ /* 0x000fe20000400000 */
[----:B------:R-:W-:-:S03]  /*24a0*/  IADD3 R98, P2, R109, R92, RZ ;  /* 0x0000005c6d627210 */ /* 0x000fc60007f5e0ff */
[----:B------:R-:W-:Y:S01]  /*24b0*/  FFMA R5, R58, R88, R5 ;  /* 0x000000583a057223 */ /* 0x000fe20000000005 */
[----:B------:R-:W-:Y:S02]  /*24c0*/  IMAD.IADD R58, R103, 0x1, R105 ;  /* 0x00000001673a7824 */ /* 0x000fe400078e0269 */
[----:B0-----:R-:W-:Y:S02]  /*24d0*/  IMAD.X R99, R111, 0x1, R93, P2 ;  /* 0x000000016f637824 */ /* 0x001fe400010e065d */
[----:B------:R-:W-:Y:S02]  /*24e0*/  F2FP.F16.F32.PACK_AB R5, RZ, R5 ;  /* 0x00000005ff05723e */ /* 0x000fe400000000ff */
[----:B------:R-:W-:-:S03]  /*24f0*/  LEA.HI.X R57, R104, R11, R58, 0x1, P3 ;  /* 0x0000000b68397211 */ /* 0x000fc600018f0c3a */
[----:B------:R0:W-:Y:S01]  /*2500*/  @P0 STG.E.U16 desc[UR36][R98.64], R5 ;  /* 0x0000000562000986 */ /* 0x0001e2000c101524 */
[----:B------:R-:W-:Y:S05]  /*2510*/  @!P1 BRA `(.L_x_33) ;  /* 0x0000000000049947 */ /* 0x000fea0003800000 */
[----:B------:R2:W5:Y:S02]  /*2520*/  LDG.E.LTC128B.U16 R15, desc[UR36][R56.64+0x2] ;  /* 0x00000224380f7981 */ /* 0x000564000c1e1520 */
.L_x_33:
[----:B------:R-:W-:Y:S05]  /*2530*/  BSYNC B1 ;  /* 0x0000000000017941 */ /* 0x000fea0003800000 */
.L_x_32:
[----:B-----5:R-:W-:Y:S01]  /*2540*/  HADD2.F32 R58, -RZ, R15.H0_H0 ;  /* 0x2000000fff3a7230 */ /* 0x020fe20000004100 */
[----:B------:R-:W-:Y:S01]  /*2550*/  ISETP.GT.AND P4, PT, R4, 0x8, PT ;  /* 0x000000080400780c */ /* 0x000fe20003f84270 */
[----:B------:R-:W-:Y:S01]  /*2560*/  BSSY B1, `(.L_x_34) ;  /* 0x000000d000017945 */ /* 0x000fe20003800000 */
[----:B------:R-:W-:Y:S02]  /*2570*/  PRMT R104, R15, 0x7610, R104 ;  /* 0x000076100f687816 */ /* 0x000fe40000000068 */
[----:B------:R-:W-:Y:S01]  /*2580*/  FMUL R58, R58, R89 ;  /* 0x000000593a3a7220 */ /* 0x000fe20000400000 */
[----:B------:R-:W-:Y:S02]  /*2590*/  ISETP.GT.AND P0, PT, R3, RZ, P4 ;  /* 0x000000ff0300720c */ /* 0x000fe40002704270 */
[----:B------:R-:W-:Y:S01]  /*25a0*/  P2R R108, PR, RZ, 0x10 ;  /* 0x00000010ff6c7803 */ /* 0x000fe20000000000 */
[----:B------:R-:W-:Y:S01]  /*25b0*/  FFMA R58, R59, R88, R58 ;  /* 0x000000583b3a7223 */ /* 0x000fe2000000003a */
[----:B------:R-:W-:-:S04]  /*25c0*/  IMAD.MOV.U32 R59, RZ, RZ, R99 ;  /* 0x000000ffff3b7224 */ /* 0x000fc800078e0063 */
[----:B------:R-:W-:-:S04]  /*25d0*/  F2FP.F16.F32.PACK_AB R58, RZ, R58 ;  /* 0x0000003aff3a723e */ /* 0x000fc800000000ff */
[----:B0-----:R-:W-:Y:S01]  /*25e0*/  PRMT R5, R58, 0x7610, R5 ;  /* 0x000076103a057816 */ /* 0x001fe20000000005 */
[----:B------:R-:W-:-:S05]  /*25f0*/  IMAD.MOV.U32 R58, RZ, RZ, R98 ;  /* 0x000000ffff3a7224 */ /* 0x000fca00078e0062 */
[----:B------:R0:W-:Y:S01]  /*2600*/  @P1 STG.E.U16 desc[UR36][R58.64+0x2], R5 ;  /* 0x000002053a001986 */ /* 0x0001e2000c101524 */
[----:B------:R-:W-:Y:S05]  /*2610*/  @!P0 BRA `(.L_x_35) ;  /* 0x0000000000048947 */ /* 0x000fea0003800000 */
[----:B------:R3:W5:Y:S02]  /*2620*/  LDG.E.LTC128B.U16 R104, desc[UR36][R8.64+0x10] ;  /* 0x0000102408687981 */ /* 0x000764000c1e1520 */
.L_x_35:
[----:B------:R-:W-:Y:S05]  /*2630*/  BSYNC B1 ;  /* 0x0000000000017941 */ /* 0x000fea0003800000 */
.L_x_34:
[----:B-----5:R-:W-:Y:S01]  /*2640*/  HADD2.F32 R106, -RZ, R104.H0_H0 ;  /* 0x20000068ff6a7230 */ /* 0x020fe20000004100 */
[C---:B------:R-:W-:Y:S01]  /*2650*/  SHF.L.U64.HI R15, R12.reuse, 0x8, R13 ;  /* 0x000000080c0f7819 */ /* 0x040fe2000001020d */
[----:B0-----:R-:W-:Y:S01]  /*2660*/  IMAD.SHL.U32 R5, R12, 0x100, RZ ;  /* 0x000001000c057824 */ /* 0x001fe200078e00ff */
[----:B------:R-:W-:Y:S01]  /*2670*/  ISETP.GT.AND P3, PT, R4, 0x9, PT ;  /* 0x000000090400780c */ /* 0x000fe20003f64270 */
[----:B------:R-:W-:Y:S01]  /*2680*/  BSSY B1, `(.L_x_36) ;  /* 0x000000b000017945 */ /* 0x000fe20003800000 */
[----:B------:R-:W-:Y:S02]  /*2690*/  FMUL R105, R106, R89 ;  /* 0x000000596a697220 */ /* 0x000fe40000400000 */
[----:B------:R-:W-:Y:S02]  /*26a0*/  IADD3 R12, P1, P2, R5, R92, R109 ;  /* 0x0000005c050c7210 */ /* 0x000fe40007a3e06d */
[----:B------:R-:W-:Y:S02]  /*26b0*/  FFMA R105, R60, R88, R105 ;  /* 0x000000583c697223 */ /* 0x000fe40000000069 */
[----:B------:R-:W-:-:S02]  /*26c0*/  IADD3.X R13, R15, R93, R111, P1, P2 ;  /* 0x0000005d0f0d7210 */ /* 0x000fc40000fe446f */
[----:B------:R-:W-:Y:S02]  /*26d0*/  ISETP.GT.AND P1, PT, R3, RZ, P3 ;  /* 0x000000ff0300720c */ /* 0x000fe40001f24270 */
[----:B------:R-:W-:Y:S02]  /*26e0*/  F2FP.F16.F32.PACK_AB R60, RZ, R105 ;  /* 0x00000069ff3c723e */ /* 0x000fe400000000ff */
[----:B------:R-:W-:-:S03]  /*26f0*/  P2R R105, PR, RZ, 0x8 ;  /* 0x00000008ff697803 */ /* 0x000fc60000000000 */
[----:B------:R0:W-:Y:S06]  /*2700*/  @P0 STG.E.U16 desc[UR36][R92.64+0x10], R60 ;  /* 0x0000103c5c000986 */ /* 0x0001ec000c101524 */
[----:B------:R-:W-:Y:S05]  /*2710*/  @!P1 BRA `(.L_x_37) ;  /* 0x0000000000049947 */ /* 0x000fea0003800000 */
[----:B------:R4:W5:Y:S02]  /*2720*/  LDG.E.LTC128B.U16 R104, desc[UR36][R8.64+0x12] ;  /* 0x0000122408687981 */ /* 0x000964000c1e1520 */
.L_x_37:
[----:B------:R-:W-:Y:S05]  /*2730*/  BSYNC B1 ;  /* 0x0000000000017941 */ /* 0x000fea0003800000 */
.L_x_36:
[----:B0----5:R-:W-:Y:S01]  /*2740*/  HADD2.F32 R60, -RZ, R104.H0_H0 ;  /* 0x20000068ff3c7230 */ /* 0x021fe20000004100 */
[----:B------:R-:W-:Y:S01]  /*2750*/  ISETP.GT.AND P0, PT, R3, 0x8, P4 ;  /* 0x000000080300780c */ /* 0x000fe20002704270 */
[----:B------:R-:W-:Y:S03]  /*2760*/  BSSY B1, `(.L_x_38) ;  /* 0x000000a000017945 */ /* 0x000fe60003800000 */
[----:B------:R-:W-:-:S04]  /*2770*/  FMUL R60, R60, R89 ;  /* 0x000000593c3c7220 */ /* 0x000fc80000400000 */
[----:B------:R-:W-:Y:S01]  /*2780*/  FFMA R60, R61, R88, R60 ;  /* 0x000000583d3c7223 */ /* 0x000fe2000000003c */
[----:B------:R-:W-:-:S04]  /*2790*/  @P1 IMAD.MOV.U32 R61, RZ, RZ, R93 ;  /* 0x000000ffff3d1224 */ /* 0x000fc800078e005d */
[----:B------:R-:W-:-:S04]  /*27a0*/  F2FP.F16.F32.PACK_AB R60, RZ, R60 ;  /* 0x0000003cff3c723e */ /* 0x000fc800000000ff */
[----:B------:R-:W-:Y:S01]  /*27b0*/  PRMT R106, R60, 0x7610, R106 ;  /* 0x000076103c6a7816 */ /* 0x000fe2000000006a */
[----:B------:R-:W-:-:S05]  /*27c0*/  @P1 IMAD.MOV.U32 R60, RZ, RZ, R92 ;  /* 0x000000ffff3c1224 */ /* 0x000fca00078e005c */
[----:B------:R0:W-:Y:S01]  /*27d0*/  @P1 STG.E.U16 desc[UR36][R60.64+0x12], R106 ;  /* 0x0000126a3c001986 */ /* 0x0001e2000c101524 */
[----:B------:R-:W-:Y:S05]  /*27e0*/  @!P0 BRA `(.L_x_39) ;  /* 0x0000000000048947 */ /* 0x000fea0003800000 */
[----:B------:R0:W5:Y:S02]  /*27f0*/  LDG.E.LTC128B.U16 R104, desc[UR36][R56.64+0x10] ;  /* 0x0000102438687981 */ /* 0x000164000c1e1520 */
.L_x_39:
[----:B------:R-:W-:Y:S05]  /*2800*/  BSYNC B1 ;  /* 0x0000000000017941 */ /* 0x000fea0003800000 */
.L_x_38:
[----:B0----5:R-:W-:Y:S01]  /*2810*/  HADD2.F32 R60, -RZ, R104.H0_H0 ;  /* 0x20000068ff3c7230 */ /* 0x021fe20000004100 */
[----:B------:R-:W-:Y:S01]  /*2820*/  ISETP.GT.AND P1, PT, R3, 0x8, P3 ;  /* 0x000000080300780c */ /* 0x000fe20001f24270 */
[----:B------:R-:W-:Y:S03]  /*2830*/  BSSY B1, `(.L_x_40) ;  /* 0x0000007000017945 */ /* 0x000fe60003800000 */
[----:B------:R-:W-:-:S04]  /*2840*/  FMUL R61, R60, R89 ;  /* 0x000000593c3d7220 */ /* 0x000fc80000400000 */
[----:B------:R-:W-:-:S05]  /*2850*/  FFMA R61, R62, R88, R61 ;  /* 0x000000583e3d7223 */ /* 0x000fca000000003d */
[----:B------:R-:W-:-:S05]  /*2860*/  F2FP.F16.F32.PACK_AB R61, RZ, R61 ;  /* 0x0000003dff3d723e */ /* 0x000fca00000000ff */
[----:B------:R0:W-:Y:S01]  /*2870*/  @P0 STG.E.U16 desc[UR36][R58.64+0x10], R61 ;  /* 0x0000103d3a000986 */ /* 0x0001e2000c101524 */
[----:B------:R-:W-:Y:S05]  /*2880*/  @!P1 BRA `(.L_x_41) ;  /* 0x0000000000049947 */ /* 0x000fea0003800000 */
[----:B------:R0:W5:Y:S02]  /*2890*/  LDG.E.LTC128B.U16 R104, desc[UR36][R56.64+0x12] ;  /* 0x0000122438687981 */ /* 0x000164000c1e1520 */
.L_x_41:
[----:B------:R-:W-:Y:S05]  /*28a0*/  BSYNC B1 ;  /* 0x0000000000017941 */ /* 0x000fea0003800000 */
.L_x_40:
[----:B-----5:R-:W-:Y:S01]  /*28b0*/  HADD2.F32 R60, -RZ, R104.H0_H0 ;  /* 0x20000068ff3c7230 */ /* 0x020fe20000004100 */
[----:B------:R-:W-:Y:S01]  /*28c0*/  IADD3 R113, P0, R113, 0x80, RZ ;  /* 0x0000008071717810 */ /* 0x000fe20007f1e0ff */
[----:B------:R-:W-:Y:S01]  /*28d0*/  BSSY B1, `(.L_x_42) ;  /* 0x000000b000017945 */ /* 0x000fe20003800000 */
[----:B------:R-:W-:Y:S02]  /*28e0*/  ISETP.GT.AND P2, PT, R4, 0x10, PT ;  /* 0x000000100400780c */ /* 0x000fe40003f44270 */
[----:B------:R-:W-:Y:S01]  /*28f0*/  FMUL R60, R60, R89 ;  /* 0x000000593c3c7220 */ /* 0x000fe20000400000 */
[----:B------:R-:W-:Y:S01]  /*2900*/  IMAD.X R95, RZ, RZ, R95, P0 ;  /* 0x000000ffff5f7224 */ /* 0x000fe200000e065f */
[----:B------:R-:W-:Y:S02]  /*2910*/  ISETP.GT.AND P0, PT, R3, RZ, P2 ;  /* 0x000000ff0300720c */ /* 0x000fe40001704270 */
[----:B------:R-:W-:Y:S01]  /*2920*/  FFMA R60, R63, R88, R60 ;  /* 0x000000583f3c7223 */ /* 0x000fe2000000003c */
[----:B------:R-:W-:-:S04]  /*2930*/  P2R R106, PR, RZ, 0x4 ;  /* 0x00000004ff6a7803 */ /* 0x000fc80000000000 */
[----:B------:R-:W-:-:S05]  /*2940*/  F2FP.F16.F32.PACK_AB R60, RZ, R60 ;  /* 0x0000003cff3c723e */ /* 0x000fca00000000ff */
[----:B------:R0:W-:Y:S01]  /*2950*/  @P1 STG.E.U16 desc[UR36][R58.64+0x12], R60 ;  /* 0x0000123c3a001986 */ /* 0x0001e2000c101524 */
[----:B------:R-:W-:Y:S05]  /*2960*/  @!P0 BRA `(.L_x_43) ;  /* 0x0000000000048947 */ /* 0x000fea0003800000 */
[----:B------:R0:W5:Y:S02]  /*2970*/  LDG.E.LTC128B.U16 R104, desc[UR36][R8.64+0x20] ;  /* 0x0000202408687981 */ /* 0x000164000c1e1520 */
.L_x_43:
[----:B------:R-:W-:Y:S05]  /*2980*/  BSYNC B1 ;  /* 0x0000000000017941 */ /* 0x000fea0003800000 */
.L_x_42:
[----:B0----5:R-:W-:Y:S01]  /*2990*/  HADD2.F32 R60, -RZ, R104.H0_H0 ;  /* 0x20000068ff3c7230 */ /* 0x021fe20000004100 */
[----:B------:R-:W-:Y:S01]  /*29a0*/  ISETP.GT.AND P1, PT, R4, 0x11, PT ;  /* 0x000000110400780c */ /* 0x000fe20003f24270 */
[-C--:B------:R-:W-:Y:S01]  /*29b0*/  IMAD.WIDE.U32 R62, R113, R96.reuse, R6 ;  /* 0x00000060713e7225 */ /* 0x080fe200078e0006 */
[----:B------:R-:W-:Y:S03]  /*29c0*/  BSSY B1, `(.L_x_44) ;  /* 0x0000021000017945 */ /* 0x000fe60003800000 */
[----:B------:R-:W-:Y:S01]  /*29d0*/  FMUL R21, R60, R89 ;  /* 0x000000593c157220 */ /* 0x000fe20000400000 */
[----:B------:R-:W-:-:S03]  /*29e0*/  IMAD R60, R95, R96, RZ ;  /* 0x000000605f3c7224 */ /* 0x000fc600078e02ff */
[----:B------:R-:W-:Y:S01]  /*29f0*/  FFMA R21, R64, R88, R21 ;  /* 0x0000005840157223 */ /* 0x000fe20000000015 */
[C---:B------:R-:W-:Y:S02]  /*2a00*/  IMAD R109, R113.reuse, R97, R60 ;  /* 0x00000061716d7224 */ /* 0x040fe400078e023c */
[----:B------:R-:W-:Y:S02]  /*2a10*/  IMAD.WIDE.U32 R60, R113, R96, R90 ;  /* 0x00000060713c7225 */ /* 0x000fe400078e005a */
[----:B------:R-:W-:Y:S02]  /*2a20*/  F2FP.F16.F32.PACK_AB R21, RZ, R21 ;  /* 0x00000015ff15723e */ /* 0x000fe400000000ff */
[----:B------:R-:W-:Y:S02]  /*2a30*/  IMAD.IADD R63, R109, 0x1, R63 ;  /* 0x000000016d3f7824 */ /* 0x000fe400078e023f */
[----:B------:R-:W-:Y:S01]  /*2a40*/  PRMT R95, R21, 0x7610, R95 ;  /* 0x00007610155f7816 */ /* 0x000fe2000000005f */
[----:B------:R-:W-:-:S02]  /*2a50*/  IMAD.IADD R21, R61, 0x1, R109 ;  /* 0x000000013d157824 */ /* 0x000fc400078e026d */
[----:B------:R-:W-:Y:S02]  /*2a60*/  IMAD.WIDE.U32 R96, R113, R96, R100 ;  /* 0x0000006071607225 */ /* 0x000fe400078e0064 */
[----:B------:R0:W-:Y:S02]  /*2a70*/  @P0 STG.E.U16 desc[UR36][R92.64+0x20], R95 ;  /* 0x0000205f5c000986 */ /* 0x0001e4000c101524 */
[----:B------:R-:W-:Y:S02]  /*2a80*/  IMAD.IADD R109, R109, 0x1, R97 ;  /* 0x000000016d6d7824 */ /* 0x000fe400078e0261 */
[----:B0-----:R-:W-:Y:S01]  /*2a90*/  IMAD.WIDE.U32 R94, R23, R14, R62 ;  /* 0x0000000e175e7225 */ /* 0x001fe200078e003e */
[----:B------:R-:W-:-:S04]  /*2aa0*/  LEA R62, P0, R60, R10, 0x1 ;  /* 0x0000000a3c3e7211 */ /* 0x000fc800078008ff */
[----:B------:R-:W-:Y:S01]  /*2ab0*/  LEA.HI.X R63, R60, R11, R21, 0x1, P0 ;  /* 0x0000000b3c3f7211 */ /* 0x000fe200000f0c15 */
[----:B------:R-:W-:Y:S01]  /*2ac0*/  IMAD.IADD R21, R103, 0x1, R95 ;  /* 0x0000000167157824 */ /* 0x000fe200078e025f */
[----:B------:R-:W-:-:S04]  /*2ad0*/  LEA R60, P0, R94, R10, 0x1 ;  /* 0x0000000a5e3c7211 */ /* 0x000fc800078008ff */
[----:B------:R-:W-:Y:S02]  /*2ae0*/  LEA.HI.X R61, R94, R11, R21, 0x1, P0 ;  /* 0x0000000b5e3d7211 */ /* 0x000fe400000f0c15 */
[----:B------:R-:W-:-:S04]  /*2af0*/  IADD3 R64, P0, R20, R96, RZ ;  /* 0x0000006014407210 */ /* 0x000fc80007f1e0ff */
[----:B------:R-:W-:Y:S02]  /*2b00*/  IADD3.X R90, R109, R91, RZ, P0, !PT ;  /* 0x0000005b6d5a7210 */ /* 0x000fe400007fe4ff */
[----:B------:R-:W-:-:S05]  /*2b10*/  IADD3 R20, P0, R6, R96, RZ ;  /* 0x0000006006147210 */ /* 0x000fca0007f1e0ff */
[----:B------:R-:W-:Y:S01]  /*2b20*/  IMAD.X R21, R7, 0x1, R109, P0 ;  /* 0x0000000107157824 */ /* 0x000fe200000e066d */
[----:B------:R-:W-:Y:S01]  /*2b30*/  LEA R6, P0, R64, R10, 0x1 ;  /* 0x0000000a40067211 */ /* 0x000fe200078008ff */
[----:B------:R-:W-:-:S03]  /*2b40*/  IMAD.WIDE.U32 R20, R23, R14, R20 ;  /* 0x0000000e17147225 */ /* 0x000fc600078e0014 */
[----:B------:R-:W-:Y:S02]  /*2b50*/  LEA.HI.X R7, R64, R11, R90, 0x1, P0 ;  /* 0x0000000b40077211 */ /* 0x000fe400000f0c5a */
[----:B------:R-:W-:Y:S01]  /*2b60*/  P2R R23, PR, RZ, 0x2 ;  /* 0x00000002ff177803 */ /* 0x000fe20000000000 */
[----:B------:R-:W-:Y:S01]  /*2b70*/  IMAD.IADD R103, R103, 0x1, R21 ;  /* 0x0000000167677824 */ /* 0x000fe200078e0215 */
[----:B------:R-:W-:-:S04]  /*2b80*/  LEA R10, P0, R20, R10, 0x1 ;  /* 0x0000000a140a7211 */ /* 0x000fc800078008ff */
[----:B------:R-:W-:Y:S02]  /*2b90*/  LEA.HI.X R11, R20, R11, R103, 0x1, P0 ;  /* 0x0000000b140b7211 */ /* 0x000fe400000f0c67 */
[----:B------:R-:W-:-:S13]  /*2ba0*/  ISETP.GT.AND P0, PT, R3, RZ, P1 ;  /* 0x000000ff0300720c */ /* 0x000fda0000f04270 */
[----:B------:R-:W-:Y:S05]  /*2bb0*/  @!P0 BRA `(.L_x_45) ;  /* 0x0000000000048947 */ /* 0x000fea0003800000 */
[----:B------:R0:W5:Y:S02]  /*2bc0*/  LDG.E.LTC128B.U16 R104, desc[UR36][R8.64+0x22] ;  /* 0x0000222408687981 */ /* 0x000164000c1e1520 */
.L_x_45:
[----:B------:R-:W-:Y:S05]  /*2bd0*/  BSYNC B1 ;  /* 0x0000000000017941 */ /* 0x000fea0003800000 */
.L_x_44:
[----:B-----5:R-:W-:Y:S01]  /*2be0*/  HADD2.F32 R14, -RZ, R104.H0_H0 ;  /* 0x20000068ff0e7230 */ /* 0x020fe20000004100 */
[----:B------:R-:W-:Y:S01]  /*2bf0*/  BSSY B1, `(.L_x_46) ;  /* 0x000000a000017945 */ /* 0x000fe20003800000 */
[----:B------:R-:W-:Y:S02]  /*2c00*/  @P0 IMAD.MOV.U32 R20, RZ, RZ, R92 ;  /* 0x000000ffff140224 */ /* 0x000fe400078e005c */
[----:B------:R-:W-:Y:S02]  /*2c10*/  @P0 IMAD.MOV.U32 R21, RZ, RZ, R93 ;  /* 0x000000ffff150224 */ /* 0x000fe400078e005d */
[----:B------:R-:W-:-:S04]  /*2c20*/  FMUL R14, R14, R89 ;  /* 0x000000590e0e7220 */ /* 0x000fc80000400000 */
[----:B------:R-:W-:-:S05]  /*2c30*/  FFMA R14, R65, R88, R14 ;  /* 0x00000058410e7223 */ /* 0x000fca000000000e */
[----:B------:R-:W-:-:S05]  /*2c40*/  F2FP.F16.F32.PACK_AB R14, RZ, R14 ;  /* 0x0000000eff0e723e */ /* 0x000fca00000000ff */
[----:B------:R0:W-:Y:S01]  /*2c50*/  @P0 STG.E.U16 desc[UR36][R20.64+0x22], R14 ;  /* 0x0000220e14000986 */ /* 0x0001e2000c101524 */
[----:B------:R-:W-:-:S13]  /*2c60*/  ISETP.GT.AND P0, PT, R3, 0x8, P2 ;  /* 0x000000080300780c */ /* 0x000fda0001704270 */
[----:B0-----:R-:W-:Y:S05]  /*2c70*/  @!P0 BRA `(.L_x_47) ;  /* 0x0000000000048947 */ /* 0x001fea0003800000 */
[----:B------:R0:W5:Y:S02]  /*2c80*/  LDG.E.LTC128B.U16 R104, desc[UR36][R56.64+0x20] ;  /* 0x0000202438687981 */ /* 0x000164000c1e1520 */
.L_x_47:
[----:B------:R-:W-:Y:S05]  /*2c90*/  BSYNC B1 ;  /* 0x0000000000017941 */ /* 0x000fea0003800000 */
.L_x_46:
[----:B-----5:R-:W-:Y:S01]  /*2ca0*/  HADD2.F32 R14, -RZ, R104.H0_H0 ;  /* 0x20000068ff0e7230 */ /* 0x020fe20000004100 */
[----:B------:R-:W-:Y:S04]  /*2cb0*/  BSSY B1, `(.L_x_48) ;  /* 0x0000008000017945 */ /* 0x000fe80003800000 */
[----:B------:R-:W-:-:S04]  /*2cc0*/  FMUL R21, R14, R89 ;  /* 0x000000590e157220 */ /* 0x000fc80000400000 */
[----:B------:R-:W-:-:S05]  /*2cd0*/  FFMA R21, R66, R88, R21 ;  /* 0x0000005842157223 */ /* 0x000fca0000000015 */
[----:B------:R-:W-:-:S05]  /*2ce0*/  F2FP.F16.F32.PACK_AB R21, RZ, R21 ;  /* 0x00000015ff15723e */ /* 0x000fca00000000ff */
[----:B------:R0:W-:Y:S01]  /*2cf0*/  @P0 STG.E.U16 desc[UR36][R58.64+0x20], R21 ;  /* 0x000020153a000986 */ /* 0x0001e2000c101524 */
[----:B------:R-:W-:-:S13]  /*2d00*/  ISETP.GT.AND P0, PT, R3, 0x8, P1 ;  /* 0x000000080300780c */ /* 0x000fda0000f04270 */
[----:B0-----:R-:W-:Y:S05]  /*2d10*/  @!P0 BRA `(.L_x_49) ;  /* 0x0000000000048947 */ /* 0x001fea0003800000 */
[----:B------:R0:W5:Y:S02]  /*2d20*/  LDG.E.LTC128B.U16 R104, desc[UR36][R56.64+0x22] ;  /* 0x0000222438687981 */ /* 0x000164000c1e1520 */
.L_x_49:
[----:B------:R-:W-:Y:S05]  /*2d30*/  BSYNC B1 ;  /* 0x0000000000017941 */ /* 0x000fea0003800000 */
.L_x_48:
[----:B-----5:R-:W-:Y:S01]  /*2d40*/  HADD2.F32 R14, -RZ, R104.H0_H0 ;  /* 0x20000068ff0e7230 */ /* 0x020fe20000004100 */
[----:B------:R-:W-:Y:S01]  /*2d50*/  ISETP.GT.AND P2, PT, R4, 0x18, PT ;  /* 0x000000180400780c */ /* 0x000fe20003f44270 */
[----:B------:R-:W-:Y:S03]  /*2d60*/  BSSY B1, `(.L_x_50) ;  /* 0x0000009000017945 */ /* 0x000fe60003800000 */
[----:B------:R-:W-:Y:S01]  /*2d70*/  FMUL R14, R14, R89 ;  /* 0x000000590e0e7220 */ /* 0x000fe20000400000 */
[----:B------:R-:W-:-:S03]  /*2d80*/  P2R R90, PR, RZ, 0x4 ;  /* 0x00000004ff5a7803 */ /* 0x000fc60000000000 */
[----:B------:R-:W-:-:S05]  /*2d90*/  FFMA R14, R67, R88, R14 ;  /* 0x00000058430e7223 */ /* 0x000fca000000000e */
[----:B------:R-:W-:-:S05]  /*2da0*/  F2FP.F16.F32.PACK_AB R14, RZ, R14 ;  /* 0x0000000eff0e723e */ /* 0x000fca00000000ff */
[----:B------:R0:W-:Y:S01]  /*2db0*/  @P0 STG.E.U16 desc[UR36][R58.64+0x22], R14 ;  /* 0x0000220e3a000986 */ /* 0x0001e2000c101524 */
[----:B------:R-:W-:-:S13]  /*2dc0*/  ISETP.GT.AND P0, PT, R3, RZ, P2 ;  /* 0x000000ff0300720c */ /* 0x000fda0001704270 */
[----:B0-----:R-:W-:Y:S05]  /*2dd0*/  @!P0 BRA `(.L_x_51) ;  /* 0x0000000000048947 */ /* 0x001fea0003800000 */
[----:B------:R0:W5:Y:S02]  /*2de0*/  LDG.E.LTC128B.U16 R104, desc[UR36][R8.64+0x30] ;  /* 0x0000302408687981 */ /* 0x000164000c1e1520 */
.L_x_51:
[----:B------:R-:W-:Y:S05]  /*2df0*/  BSYNC B1 ;  /* 0x0000000000017941 */ /* 0x000fea0003800000 */
.L_x_50:
[----:B-----5:R-:W-:Y:S01]  /*2e00*/  HADD2.F32 R14, -RZ, R104.H0_H0 ;  /* 0x20000068ff0e7230 */ /* 0x020fe20000004100 */
[----:B------:R-:W-:Y:S01]  /*2e10*/  ISETP.GT.AND P1, PT, R4, 0x19, PT ;  /* 0x000000190400780c */ /* 0x000fe20003f24270 */
[----:B------:R-:W-:Y:S01]  /*2e20*/  @P0 IMAD.MOV.U32 R20, RZ, RZ, R92 ;  /* 0x000000ffff140224 */ /* 0x000fe200078e005c */
[----:B------:R-:W-:Y:S02]  /*2e30*/  BSSY B1, `(.L_x_52) ;  /* 0x000000b000017945 */ /* 0x000fe40003800000 */
[----:B------:R-:W-:-:S04]  /*2e40*/  FMUL R21, R14, R89 ;  /* 0x000000590e157220 */ /* 0x000fc80000400000 */
[----:B------:R-:W-:Y:S01]  /*2e50*/  FFMA R21, R68, R88, R21 ;  /* 0x0000005844157223 */ /* 0x000fe20000000015 */
[----:B------:R-:W-:-:S04]  /*2e60*/  P2R R68, PR, RZ, 0x2 ;  /* 0x00000002ff447803 */ /* 0x000fc80000000000 */
[----:B------:R-:W-:-:S04]  /*2e70*/  F2FP.F16.F32.PACK_AB R21, RZ, R21 ;  /* 0x00000015ff15723e */ /* 0x000fc800000000ff */
[----:B------:R-:W-:Y:S01]  /*2e80*/  PRMT R14, R21, 0x7610, R14 ;  /* 0x00007610150e7816 */ /* 0x000fe2000000000e */
[----:B------:R-:W-:-:S05]  /*2e90*/  @P0 IMAD.MOV.U32 R21, RZ, RZ, R93 ;  /* 0x000000ffff150224 */ /* 0x000fca00078e005d */
[----:B------:R0:W-:Y:S01]  /*2ea0*/  @P0 STG.E.U16 desc[UR36][R20.64+0x30], R14 ;  /* 0x0000300e14000986 */ /* 0x0001e2000c101524 */
[----:B------:R-:W-:-:S13]  /*2eb0*/  ISETP.GT.AND P0, PT, R3, RZ, P1 ;  /* 0x000000ff0300720c */ /* 0x000fda0000f04270 */
[----:B0-----:R-:W-:Y:S05]  /*2ec0*/  @!P0 BRA `(.L_x_53) ;  /* 0x0000000000048947 */ /* 0x001fea0003800000 */
[----:B------:R0:W5:Y:S02]  /*2ed0*/  LDG.E.LTC128B.U16 R104, desc[UR36][R8.64+0x32] ;  /* 0x0000322408687981 */ /* 0x000164000c1e1520 */
.L_x_53:
[----:B------:R-:W-:Y:S05]  /*2ee0*/  BSYNC B1 ;  /* 0x0000000000017941 */ /* 0x000fea0003800000 */
.L_x_52:
        /* <DEDUP_REMOVED lines=11> */
.L_x_55:
[----:B------:R-:W-:Y:S05]  /*2fa0*/  BSYNC B1 ;  /* 0x0000000000017941 */ /* 0x000fea0003800000 */
.L_x_54:
        /* <DEDUP_REMOVED lines=9> */
.L_x_57:
[----:B------:R-:W-:Y:S05]  /*3040*/  BSYNC B1 ;  /* 0x0000000000017941 */ /* 0x000fea0003800000 */
.L_x_56:
        /* <DEDUP_REMOVED lines=11> */
.L_x_59:
[----:B------:R-:W-:Y:S05]  /*3100*/  BSYNC B1 ;  /* 0x0000000000017941 */ /* 0x000fea0003800000 */
.L_x_58:
[----:B-----5:R-:W-:Y:S01]  /*3110*/  HADD2.F32 R14, -RZ, R104.H0_H0 ;  /* 0x20000068ff0e7230 */ /* 0x020fe20000004100 */
[----:B------:R-:W-:Y:S01]  /*3120*/  ISETP.GT.AND P1, PT, R4, 0x21, PT ;  /* 0x000000210400780c */ /* 0x000fe20003f24270 */
[----:B------:R-:W-:Y:S01]  /*3130*/  @P0 IMAD.MOV.U32 R20, RZ, RZ, R92 ;  /* 0x000000ffff140224 */ /* 0x000fe200078e005c */
[----:B------:R-:W-:Y:S02]  /*3140*/  BSSY B1, `(.L_x_60) ;  /* 0x000000b000017945 */ /* 0x000fe40003800000 */
[----:B------:R-:W-:Y:S01]  /*3150*/  FMUL R21, R14, R89 ;  /* 0x000000590e157220 */ /* 0x000fe20000400000 */
[----:B------:R-:W-:-:S03]  /*3160*/  P2R R70, PR, RZ, 0x2 ;  /* 0x00000002ff467803 */ /* 0x000fc60000000000 */
[----:B------:R-:W-:-:S05]  /*3170*/  FFMA R21, R72, R88, R21 ;  /* 0x0000005848157223 */ /* 0x000fca0000000015 */
[----:B------:R-:W-:-:S04]  /*3180*/  F2FP.F16.F32.PACK_AB R21, RZ, R21 ;  /* 0x00000015ff15723e */ /* 0x000fc800000000ff */
[----:B------:R-:W-:Y:S01]  /*3190*/  PRMT R14, R21, 0x7610, R14 ;  /* 0x00007610150e7816 */ /* 0x000fe2000000000e */
[----:B------:R-:W-:-:S05]  /*31a0*/  @P0 IMAD.MOV.U32 R21, RZ, RZ, R93 ;  /* 0x000000ffff150224 */ /* 0x000fca00078e005d */
[----:B------:R0:W-:Y:S01]  /*31b0*/  @P0 STG.E.U16 desc[UR36][R20.64+0x40], R14 ;  /* 0x0000400e14000986 */ /* 0x0001e2000c101524 */
[----:B------:R-:W-:-:S13]  /*31c0*/  ISETP.GT.AND P0, PT, R3, RZ, P1 ;  /* 0x000000ff0300720c */ /* 0x000fda0000f04270 */
[----:B0-----:R-:W-:Y:S05]  /*31d0*/  @!P0 BRA `(.L_x_61) ;  /* 0x0000000000048947 */ /* 0x001fea0003800000 */
[----:B------:R0:W5:Y:S02]  /*31e0*/  LDG.E.LTC128B.U16 R104, desc[UR36][R8.64+0x42] ;  /* 0x0000422408687981 */ /* 0x000164000c1e1520 */
.L_x_61:
[----:B------:R-:W-:Y:S05]  /*31f0*/  BSYNC B1 ;  /* 0x0000000000017941 */ /* 0x000fea0003800000 */
.L_x_60:
        /* <DEDUP_REMOVED lines=11> */
.L_x_63:
[----:B------:R-:W-:Y:S05]  /*32b0*/  BSYNC B1 ;  /* 0x0000000000017941 */ /* 0x000fea0003800000 */
.L_x_62:
        /* <DEDUP_REMOVED lines=9> */
.L_x_65:
[----:B------:R-:W-:Y:S05]  /*3350*/  BSYNC B1 ;  /* 0x0000000000017941 */ /* 0x000fea0003800000 */
.L_x_64:
        /* <DEDUP_REMOVED lines=11> */
.L_x_67:
[----:B------:R-:W-:Y:S05]  /*3410*/  BSYNC B1 ;  /* 0x0000000000017941 */ /* 0x000fea0003800000 */
.L_x_66:
[----:B-----5:R-:W-:Y:S01]  /*3420*/  HADD2.F32 R14, -RZ, R104.H0_H0 ;  /* 0x20000068ff0e7230 */ /* 0x020fe20000004100 */
[----:B------:R-:W-:Y:S01]  /*3430*/  ISETP.GT.AND P5, PT, R4, 0x29, PT ;  /* 0x000000290400780c */ /* 0x000fe20003fa4270 */
[----:B------:R-:W-:Y:S01]  /*3440*/  @P0 IMAD.MOV.U32 R20, RZ, RZ, R92 ;  /* 0x000000ffff140224 */ /* 0x000fe200078e005c */
[----:B------:R-:W-:Y:S02]  /*3450*/  BSSY B1, `(.L_x_68) ;  /* 0x000000b000017945 */ /* 0x000fe40003800000 */
[----:B------:R-:W-:-:S04]  /*3460*/  FMUL R21, R14, R89 ;  /* 0x000000590e157220 */ /* 0x000fc80000400000 */
[----:B------:R-:W-:-:S05]  /*3470*/  FFMA R21, R76, R88, R21 ;  /* 0x000000584c157223 */ /* 0x000fca0000000015 */
[----:B------:R-:W-:-:S04]  /*3480*/  F2FP.F16.F32.PACK_AB R21, RZ, R21 ;  /* 0x00000015ff15723e */ /* 0x000fc800000000ff */
[----:B------:R-:W-:Y:S01]  /*3490*/  PRMT R14, R21, 0x7610, R14 ;  /* 0x00007610150e7816 */ /* 0x000fe2000000000e */
[----:B------:R-:W-:-:S05]  /*34a0*/  @P0 IMAD.MOV.U32 R21, RZ, RZ, R93 ;  /* 0x000000ffff150224 */ /* 0x000fca00078e005d */
[----:B------:R1:W-:Y:S01]  /*34b0*/  @P0 STG.E.U16 desc[UR36][R20.64+0x50], R14 ;  /* 0x0000500e14000986 */ /* 0x0003e2000c101524 */
[----:B------:R-:W-:Y:S02]  /*34c0*/  ISETP.GT.AND P0, PT, R3, RZ, P5 ;  /* 0x000000ff0300720c */ /* 0x000fe40002f04270 */
[----:B-1----:R-:W-:-:S11]  /*34d0*/  P2R R14, PR, RZ, 0x20 ;  /* 0x00000020ff0e7803 */ /* 0x002fd60000000000 */
[----:B------:R-:W-:Y:S05]  /*34e0*/  @!P0 BRA `(.L_x_69) ;  /* 0x0000000000048947 */ /* 0x000fea0003800000 */
[----:B------:R1:W5:Y:S02]  /*34f0*/  LDG.E.LTC128B.U16 R104, desc[UR36][R8.64+0x52] ;  /* 0x0000522408687981 */ /* 0x000364000c1e1520 */
.L_x_69:
[----:B------:R-:W-:Y:S05]  /*3500*/  BSYNC B1 ;  /* 0x0000000000017941 */ /* 0x000fea0003800000 */
.L_x_68:
        /* <DEDUP_REMOVED lines=11> */
.L_x_71:
[----:B------:R-:W-:Y:S05]  /*35c0*/  BSYNC B1 ;  /* 0x0000000000017941 */ /* 0x000fea0003800000 */
.L_x_70:
        /* <DEDUP_REMOVED lines=9> */
.L_x_73:
[----:B------:R-:W-:Y:S05]  /*3660*/  BSYNC B1 ;  /* 0x0000000000017941 */ /* 0x000fea0003800000 */
.L_x_72:
[----:B-----5:R-:W-:Y:S01]  /*3670*/  HADD2.F32 R14, -RZ, R104.H0_H0 ;  /* 0x20000068ff0e7230 */ /* 0x020fe20000004100 */
[----:B------:R-:W-:Y:S01]  /*3680*/  ISETP.GT.AND P3, PT, R4, 0x30, PT ;  /* 0x000000300400780c */ /* 0x000fe20003f64270 */
[----:B------:R-:W-:Y:S03]  /*3690*/  BSSY B1, `(.L_x_74) ;  /* 0x0000008000017945 */ /* 0x000fe60003800000 */
[----:B------:R-:W-:-:S04]  /*36a0*/  FMUL R14, R14, R89 ;  /* 0x000000590e0e7220 */ /* 0x000fc80000400000 */
[----:B------:R-:W-:-:S05]  /*36b0*/  FFMA R14, R79, R88, R14 ;  /* 0x000000584f0e7223 */ /* 0x000fca000000000e */
[----:B------:R-:W-:-:S05]  /*36c0*/  F2FP.F16.F32.PACK_AB R14, RZ, R14 ;  /* 0x0000000eff0e723e */ /* 0x000fca00000000ff */
[----:B------:R0:W-:Y:S01]  /*36d0*/  @P0 STG.E.U16 desc[UR36][R58.64+0x52], R14 ;  /* 0x0000520e3a000986 */ /* 0x0001e2000c101524 */
[----:B------:R-:W-:-:S13]  /*36e0*/  ISETP.GT.AND P0, PT, R3, RZ, P3 ;  /* 0x000000ff0300720c */ /* 0x000fda0001f04270 */
[----:B0-----:R-:W-:Y:S05]  /*36f0*/  @!P0 BRA `(.L_x_75) ;  /* 0x0000000000048947 */ /* 0x001fea0003800000 */
[----:B------:R0:W5:Y:S02]  /*3700*/  LDG.E.LTC128B.U16 R104, desc[UR36][R8.64+0x60] ;  /* 0x0000602408687981 */ /* 0x000164000c1e1520 */
.L_x_75:
[----:B------:R-:W-:Y:S05]  /*3710*/  BSYNC B1 ;  /* 0x0000000000017941 */ /* 0x000fea0003800000 */
.L_x_74:
        /* <DEDUP_REMOVED lines=13> */
.L_x_77:
[----:B------:R-:W-:Y:S05]  /*37f0*/  BSYNC B1 ;  /* 0x0000000000017941 */ /* 0x000fea0003800000 */
.L_x_76:
        /* <DEDUP_REMOVED lines=11> */
.L_x_79:
[----:B------:R-:W-:Y:S05]  /*38b0*/  BSYNC B1 ;  /* 0x0000000000017941 */ /* 0x000fea0003800000 */
.L_x_78:
        /* <DEDUP_REMOVED lines=9> */
.L_x_81:
[----:B------:R-:W-:Y:S05]  /*3950*/  BSYNC B1 ;  /* 0x0000000000017941 */ /* 0x000fea0003800000 */
.L_x_80:
        /* <DEDUP_REMOVED lines=10> */
.L_x_83:
[----:B------:R-:W-:Y:S05]  /*3a00*/  BSYNC B1 ;  /* 0x0000000000017941 */ /* 0x000fea0003800000 */
.L_x_82:
        /* <DEDUP_REMOVED lines=8> */
[----:B------:R-:W-:-:S05]  /*3a90*/  IADD3 R20, P0, R5, R98, RZ ;  /* 0x0000006205147210 */ /* 0x000fca0007f1e0ff */
[----:B-1----:R-:W-:Y:S01]  /*3aa0*/  IMAD.X R21, R15, 0x1, R99, P0 ;  /* 0x000000010f157824 */ /* 0x002fe200000e0663 */
[----:B------:R-:W-:-:S05]  /*3ab0*/  IADD3 R64, P0, R5, R98, RZ ;  /* 0x0000006205407210 */ /* 0x000fca0007f1e0ff */
[----:B------:R-:W-:Y:S01]  /*3ac0*/  IMAD.X R65, R15, 0x1, R99, P0 ;  /* 0x000000010f417824 */ /* 0x000fe200000e0663 */
[----:B------:R-:W-:-:S05]  /*3ad0*/  IADD3 R14, P0, R5, R92, RZ ;  /* 0x0000005c050e7210 */ /* 0x000fca0007f1e0ff */
[----:B------:R-:W-:Y:S01]  /*3ae0*/  IMAD.X R15, R15, 0x1, R93, P0 ;  /* 0x000000010f0f7824 */ /* 0x000fe200000e065d */
[----:B------:R-:W-:-:S04]  /*3af0*/  ISETP.GT.AND P0, PT, R4, 0x39, PT ;  /* 0x000000390400780c */ /* 0x000fc80003f04270 */
[----:B------:R-:W-:-:S13]  /*3b00*/  ISETP.GT.AND P4, PT, R3, RZ, P0 ;  /* 0x000000ff0300720c */ /* 0x000fda0000784270 */
[----:B------:R-:W-:Y:S05]  /*3b10*/  @!P4 BRA `(.L_x_85) ;  /* 0x000000000004c947 */ /* 0x000fea0003800000 */
[----:B------:R1:W5:Y:S02]  /*3b20*/  LDG.E.LTC128B.U16 R104, desc[UR36][R8.64+0x72] ;  /* 0x0000722408687981 */ /* 0x000364000c1e1520 */
.L_x_85:
[----:B------:R-:W-:Y:S05]  /*3b30*/  BSYNC B1 ;  /* 0x0000000000017941 */ /* 0x000fea0003800000 */
.L_x_84:
        /* <DEDUP_REMOVED lines=9> */
.L_x_87:
[----:B------:R-:W-:Y:S05]  /*3bd0*/  BSYNC B1 ;  /* 0x0000000000017941 */ /* 0x000fea0003800000 */
.L_x_86:
        /* <DEDUP_REMOVED lines=9> */
.L_x_89:
[----:B------:R-:W-:Y:S05]  /*3c70*/  BSYNC B1 ;  /* 0x0000000000017941 */ /* 0x000fea0003800000 */
.L_x_88:
[----:B-----5:R-:W-:-:S05]  /*3c80*/  HADD2.F32 R4, -RZ, R104.H0_H0 ;  /* 0x20000068ff047230 */ /* 0x020fca0000004100 */
[----:B------:R-:W-:-:S04]  /*3c90*/  FMUL R4, R4, R89 ;  /* 0x0000005904047220 */ /* 0x000fc80000400000 */
[----:B------:R-:W-:-:S05]  /*3ca0*/  FFMA R4, R87, R88, R4 ;  /* 0x0000005857047223 */ /* 0x000fca0000000004 */
[----:B------:R-:W-:-:S04]  /*3cb0*/  F2FP.F16.F32.PACK_AB R4, RZ, R4 ;  /* 0x00000004ff04723e */ /* 0x000fc800000000ff */
[----:B-1-34-:R-:W-:-:S05]  /*3cc0*/  PRMT R8, R4, 0x7610, R8 ;  /* 0x0000761004087816 */ /* 0x01afca0000000008 */
[----:B------:R1:W-:Y:S01]  /*3cd0*/  @P4 STG.E.U16 desc[UR36][R58.64+0x72], R8 ;  /* 0x000072083a004986 */ /* 0x0003e2000c101524 */
[----:B------:R-:W-:-:S13]  /*3ce0*/  ISETP.GT.AND P4, PT, R3, 0x80, P6 ;  /* 0x000000800300780c */ /* 0x000fda0003784270 */
[----:B------:R-:W3:Y:S01]  /*3cf0*/  @P4 LDG.E.LTC128B.U16 R104, desc[UR36][R62.64] ;  /* 0x000000243e684981 */ /* 0x000ee2000c1e1520 */
[----:B------:R-:W-:Y:S01]  /*3d00*/  BSSY B1, `(.L_x_90) ;  /* 0x000000a000017945 */ /* 0x000fe20003800000 */
[----:B---3--:R-:W-:-:S05]  /*3d10*/  HADD2.F32 R4, -RZ, R104.H0_H0 ;  /* 0x20000068ff047230 */ /* 0x008fca0000004100 */
[----:B------:R-:W-:-:S04]  /*3d20*/  FMUL R5, R4, R89 ;  /* 0x0000005904057220 */ /* 0x000fc80000400000 */
[----:B------:R-:W-:-:S05]  /*3d30*/  FFMA R5, R24, R88, R5 ;  /* 0x0000005818057223 */ /* 0x000fca0000000005 */
[----:B------:R-:W-:-:S05]  /*3d40*/  F2FP.F16.F32.PACK_AB R5, RZ, R5 ;  /* 0x00000005ff05723e */ /* 0x000fca00000000ff */
[----:B------:R1:W-:Y:S01]  /*3d50*/  @P4 STG.E.U16 desc[UR36][R14.64], R5 ;  /* 0x000000050e004986 */ /* 0x0003e2000c101524 */
[----:B------:R-:W-:-:S04]  /*3d60*/  ISETP.NE.AND P4, PT, R107, RZ, PT ;  /* 0x000000ff6b00720c */ /* 0x000fc80003f85270 */
[----:B------:R-:W-:-:S13]  /*3d70*/  ISETP.GT.AND P4, PT, R3, 0x80, P4 ;  /* 0x000000800300780c */ /* 0x000fda0002784270 */
[----:B-1----:R-:W-:Y:S05]  /*3d80*/  @!P4 BRA `(.L_x_91) ;  /* 0x000000000004c947 */ /* 0x002fea0003800000 */
[----:B------:R1:W5:Y:S02]  /*3d90*/  LDG.E.LTC128B.U16 R104, desc[UR36][R60.64+0x2] ;  /* 0x000002243c687981 */ /* 0x000364000c1e1520 */
.L_x_91:
[----:B------:R-:W-:Y:S05]  /*3da0*/  BSYNC B1 ;  /* 0x0000000000017941 */ /* 0x000fea0003800000 */
.L_x_90:
[----:B-----5:R-:W-:Y:S01]  /*3db0*/  HADD2.F32 R4, -RZ, R104.H0_H0 ;  /* 0x20000068ff047230 */ /* 0x020fe20000004100 */
[----:B------:R-:W-:Y:S01]  /*3dc0*/  ISETP.GT.AND P6, PT, R3, 0x88, P6 ;  /* 0x000000880300780c */ /* 0x000fe200037c4270 */
        /* <DEDUP_REMOVED lines=8> */
[----:B------:R-:W-:Y:S05]  /*3e50*/  @!P6 BRA `(.L_x_93) ;  /* 0x000000000004e947 */ /* 0x000fea0003800000 */
[----:B------:R4:W5:Y:S02]  /*3e60*/  LDG.E.LTC128B.U16 R104, desc[UR36][R6.64] ;  /* 0x0000002406687981 */ /* 0x000964000c1e1520 */
.L_x_93:
[----:B------:R-:W-:Y:S05]  /*3e70*/  BSYNC B1 ;  /* 0x0000000000017941 */ /* 0x000fea0003800000 */
.L_x_92:
[----:B---3-5:R-:W-:Y:S01]  /*3e80*/  HADD2.F32 R4, -RZ, R104.H0_H0 ;  /* 0x20000068ff047230 */ /* 0x028fe20000004100 */
[----:B------:R-:W-:Y:S01]  /*3e90*/  ISETP.NE.AND P4, PT, R107, RZ, PT ;  /* 0x000000ff6b00720c */ /* 0x000fe20003f85270 */
[----:B------:R-:W-:Y:S03]  /*3ea0*/  BSSY B1, `(.L_x_94) ;  /* 0x0000008000017945 */ /* 0x000fe60003800000 */
[----:B------:R-:W-:Y:S01]  /*3eb0*/  FMUL R5, R4, R89 ;  /* 0x0000005904057220 */ /* 0x000fe20000400000 */
[----:B------:R-:W-:-:S03]  /*3ec0*/  ISETP.GT.AND P4, PT, R3, 0x88, P4 ;  /* 0x000000880300780c */ /* 0x000fc60002784270 */
[----:B------:R-:W-:-:S05]  /*3ed0*/  FFMA R5, R26, R88, R5 ;  /* 0x000000581a057223 */ /* 0x000fca0000000005 */
[----:B------:R-:W-:-:S05]  /*3ee0*/  F2FP.F16.F32.PACK_AB R5, RZ, R5 ;  /* 0x00000005ff05723e */ /* 0x000fca00000000ff */
[----:B------:R3:W-:Y:S01]  /*3ef0*/  @P6 STG.E.U16 desc[UR36][R20.64], R5 ;  /* 0x0000000514006986 */ /* 0x0007e2000c101524 */
[----:B------:R-:W-:Y:S05]  /*3f00*/  @!P4 BRA `(.L_x_95) ;  /* 0x000000000004c947 */ /* 0x000fea0003800000 */
[----:B------:R0:W5:Y:S02]  /*3f10*/  LDG.E.LTC128B.U16 R104, desc[UR36][R10.64+0x2] ;  /* 0x000002240a687981 */ /* 0x000164000c1e1520 */
.L_x_95:
[----:B------:R-:W-:Y:S05]  /*3f20*/  BSYNC B1 ;  /* 0x0000000000017941 */ /* 0x000fea0003800000 */
.L_x_94:
[----:B-----5:R-:W-:Y:S01]  /*3f30*/  HADD2.F32 R4, -RZ, R104.H0_H0 ;  /* 0x20000068ff047230 */ /* 0x020fe20000004100 */
[----:B------:R-:W-:Y:S01]  /*3f40*/  ISETP.NE.AND P6, PT, R108, RZ, PT ;  /* 0x000000ff6c00720c */ /* 0x000fe20003fc5270 */
[----:B------:R-:W-:Y:S03]  /*3f50*/  BSSY B1, `(.L_x_96) ;  /* 0x0000008000017945 */ /* 0x000fe60003800000 */
[----:B------:R-:W-:-:S04]  /*3f60*/  FMUL R4, R4, R89 ;  /* 0x0000005904047220 */ /* 0x000fc80000400000 */
[----:B------:R-:W-:-:S05]  /*3f70*/  FFMA R4, R27, R88, R4 ;  /* 0x000000581b047223 */ /* 0x000fca0000000004 */
[----:B------:R-:W-:-:S05]  /*3f80*/  F2FP.F16.F32.PACK_AB R4, RZ, R4 ;  /* 0x00000004ff04723e */ /* 0x000fca00000000ff */
[----:B------:R0:W-:Y:S01]  /*3f90*/  @P4 STG.E.U16 desc[UR36][R64.64+0x2], R4 ;  /* 0x0000020440004986 */ /* 0x0001e2000c101524 */
[----:B------:R-:W-:-:S13]  /*3fa0*/  ISETP.GT.AND P4, PT, R3, 0x80, P6 ;  /* 0x000000800300780c */ /* 0x000fda0003784270 */
[----:B0-----:R-:W-:Y:S05]  /*3fb0*/  @!P4 BRA `(.L_x_97) ;  /* 0x000000000004c947 */ /* 0x001fea0003800000 */
[----:B------:R0:W5:Y:S02]  /*3fc0*/  LDG.E.LTC128B.U16 R104, desc[UR36][R60.64+0x10] ;  /* 0x000010243c687981 */ /* 0x000164000c1e1520 */
.L_x_97:
[----:B------:R-:W-:Y:S05]  /*3fd0*/  BSYNC B1 ;  /* 0x0000000000017941 */ /* 0x000fea0003800000 */
.L_x_96:
[----:B-----5:R-:W-:Y:S01]  /*3fe0*/  HADD2.F32 R4, -RZ, R104.H0_H0 ;  /* 0x20000068ff047230 */ /* 0x020fe20000004100 */
[----:B------:R-:W-:Y:S01]  /*3ff0*/  ISETP.NE.AND P6, PT, R105, RZ, PT ;  /* 0x000000ff6900720c */ /* 0x000fe20003fc5270 */
[----:B------:R-:W-:Y:S03]  /*4000*/  BSSY B1, `(.L_x_98) ;  /* 0x000000b000017945 */ /* 0x000fe60003800000 */
[----:B---3--:R-:W-:Y:S01]  /*4010*/  FMUL R5, R4, R89 ;  /* 0x0000005904057220 */ /* 0x008fe20000400000 */
[----:B------:R-:W-:-:S03]  /*4020*/  @P4 IMAD.MOV.U32 R4, RZ, RZ, R14 ;  /* 0x000000ffff044224 */ /* 0x000fc600078e000e */
[----:B------:R-:W-:-:S05]  /*4030*/  FFMA R5, R28, R88, R5 ;  /* 0x000000581c057223 */ /* 0x000fca0000000005 */
[----:B------:R-:W-:-:S04]  /*4040*/  F2FP.F16.F32.PACK_AB R5, RZ, R5 ;  /* 0x00000005ff05723e */ /* 0x000fc800000000ff */
[----:B----4-:R-:W-:Y:S01]  /*4050*/  PRMT R6, R5, 0x7610, R6 ;  /* 0x0000761005067816 */ /* 0x010fe20000000006 */
[----:B------:R-:W-:-:S05]  /*4060*/  @P4 IMAD.MOV.U32 R5, RZ, RZ, R15 ;  /* 0x000000ffff054224 */ /* 0x000fca00078e000f */
[----:B------:R3:W-:Y:S01]  /*4070*/  @P4 STG.E.U16 desc[UR36][R4.64+0x10], R6 ;  /* 0x0000100604004986 */ /* 0x0007e2000c101524 */
[----:B------:R-:W-:-:S13]  /*4080*/  ISETP.GT.AND P4, PT, R3, 0x80, P6 ;  /* 0x000000800300780c */ /* 0x000fda0003784270 */
[----:B---3--:R-:W-:Y:S05]  /*4090*/  @!P4 BRA `(.L_x_99) ;  /* 0x000000000004c947 */ /* 0x008fea0003800000 */
[----:B------:R3:W5:Y:S02]  /*40a0*/  LDG.E.LTC128B.U16 R104, desc[UR36][R60.64+0x12] ;  /* 0x000012243c687981 */ /* 0x000764000c1e1520 */
.L_x_99:
[----:B------:R-:W-:Y:S05]  /*40b0*/  BSYNC B1 ;  /* 0x0000000000017941 */ /* 0x000fea0003800000 */
.L_x_98:
[----:B-----5:R-:W-:Y:S01]  /*40c0*/  HADD2.F32 R4, -RZ, R104.H0_H0 ;  /* 0x20000068ff047230 */ /* 0x020fe20000004100 */
[----:B------:R-:W-:Y:S01]  /*40d0*/  BSSY B1, `(.L_x_100) ;  /* 0x000000c000017945 */ /* 0x000fe20003800000 */
[----:B------:R-:W-:-:S03]  /*40e0*/  @P4 IMAD.MOV.U32 R5, RZ, RZ, R15 ;  /* 0x000000ffff054224 */ /* 0x000fc600078e000f */
[----:B------:R-:W-:-:S04]  /*40f0*/  FMUL R4, R4, R89 ;  /* 0x0000005904047220 */ /* 0x000fc80000400000 */
[----:B------:R-:W-:-:S05]  /*4100*/  FFMA R4, R29, R88, R4 ;  /* 0x000000581d047223 */ /* 0x000fca0000000004 */
[----:B------:R-:W-:-:S04]  /*4110*/  F2FP.F16.F32.PACK_AB R4, RZ, R4 ;  /* 0x00000004ff04723e */ /* 0x000fc800000000ff */
[----:B------:R-:W-:Y:S01]  /*4120*/  PRMT R6, R4, 0x7610, R6 ;  /* 0x0000761004067816 */ /* 0x000fe20000000006 */
[----:B------:R-:W-:-:S05]  /*4130*/  @P4 IMAD.MOV.U32 R4, RZ, RZ, R14 ;  /* 0x000000ffff044224 */ /* 0x000fca00078e000e */
[----:B------:R4:W-:Y:S01]  /*4140*/  @P4 STG.E.U16 desc[UR36][R4.64+0x12], R6 ;  /* 0x0000120604004986 */ /* 0x0009e2000c101524 */
[----:B------:R-:W-:-:S04]  /*4150*/  ISETP.NE.AND P4, PT, R108, RZ, PT ;  /* 0x000000ff6c00720c */ /* 0x000fc80003f85270 */
[----:B------:R-:W-:-:S13]  /*4160*/  ISETP.GT.AND P4, PT, R3, 0x88, P4 ;  /* 0x000000880300780c */ /* 0x000fda0002784270 */
[----:B----4-:R-:W-:Y:S05]  /*4170*/  @!P4 BRA `(.L_x_101) ;  /* 0x000000000004c947 */ /* 0x010fea0003800000 */
[----:B------:R4:W5:Y:S02]  /*4180*/  LDG.E.LTC128B.U16 R104, desc[UR36][R10.64+0x10] ;  /* 0x000010240a687981 */ /* 0x000964000c1e1520 */
.L_x_101:
[----:B------:R-:W-:Y:S05]  /*4190*/  BSYNC B1 ;  /* 0x0000000000017941 */ /* 0x000fea0003800000 */
.L_x_100:
        /* <DEDUP_REMOVED lines=9> */
.L_x_103:
[----:B------:R-:W-:Y:S05]  /*4230*/  BSYNC B1 ;  /* 0x0000000000017941 */ /* 0x000fea0003800000 */
.L_x_102:
[----:B-----5:R-:W-:Y:S01]  /*4240*/  HADD2.F32 R4, -RZ, R104.H0_H0 ;  /* 0x20000068ff047230 */ /* 0x020fe20000004100 */
[----:B------:R-:W-:Y:S01]  /*4250*/  ISETP.NE.AND P6, PT, R106, RZ, PT ;  /* 0x000000ff6a00720c */ /* 0x000fe20003fc5270 */
        /* <DEDUP_REMOVED lines=8> */
[----:B------:R-:W-:-:S13]  /*42e0*/  ISETP.GT.AND P4, PT, R3, 0x80, P6 ;  /* 0x000000800300780c */ /* 0x000fda0003784270 */
[----:B0-----:R-:W-:Y:S05]  /*42f0*/  @!P4 BRA `(.L_x_105) ;  /* 0x000000000004c947 */ /* 0x001fea0003800000 */
[----:B------:R0:W5:Y:S02]  /*4300*/  LDG.E.LTC128B.U16 R104, desc[UR36][R60.64+0x20] ;  /* 0x000020243c687981 */ /* 0x000164000c1e1520 */
.L_x_105:
[----:B------:R-:W-:Y:S05]  /*4310*/  BSYNC B1 ;  /* 0x0000000000017941 */ /* 0x000fea0003800000 */
.L_x_104:
[----:B-----5:R-:W-:Y:S01]  /*4320*/  HADD2.F32 R4, -RZ, R104.H0_H0 ;  /* 0x20000068ff047230 */ /* 0x020fe20000004100 */
[----:B------:R-:W-:Y:S01]  /*4330*/  ISETP.NE.AND P6, PT, R23, RZ, PT ;  /* 0x000000ff1700720c */ /* 0x000fe20003fc5270 */
[----:B------:R-:W-:Y:S03]  /*4340*/  BSSY B1, `(.L_x_106) ;  /* 0x000000b000017945 */ /* 0x000fe60003800000 */
[----:B------:R-:W-:Y:S01]  /*4350*/  FMUL R5, R4, R89 ;  /* 0x0000005904057220 */ /* 0x000fe20000400000 */
[----:B------:R-:W-:-:S03]  /*4360*/  @P4 IMAD.MOV.U32 R4, RZ, RZ, R14 ;  /* 0x000000ffff044224 */ /* 0x000fc600078e000e */
        /* <DEDUP_REMOVED lines=8> */
.L_x_107:
[----:B------:R-:W-:Y:S05]  /*43f0*/  BSYNC B1 ;  /* 0x0000000000017941 */ /* 0x000fea0003800000 */
.L_x_106:
[----:B-----5:R-:W-:Y:S01]  /*4400*/  HADD2.F32 R4, -RZ, R104.H0_H0 ;  /* 0x20000068ff047230 */ /* 0x020fe20000004100 */
[----:B------:R-:W-:Y:S01]  /*4410*/  BSSY B1, `(.L_x_108) ;  /* 0x000000c000017945 */ /* 0x000fe20003800000 */
[----:B------:R-:W-:-:S03]  /*4420*/  @P4 IMAD.MOV.U32 R5, RZ, RZ, R15 ;  /* 0x000000ffff054224 */ /* 0x000fc600078e000f */
[----:B------:R-:W-:-:S04]  /*4430*/  FMUL R4, R4, R89 ;  /* 0x0000005904047220 */ /* 0x000fc80000400000 */
[----:B------:R-:W-:-:S05]  /*4440*/  FFMA R4, R33, R88, R4 ;  /* 0x0000005821047223 */ /* 0x000fca0000000004 */
[----:B------:R-:W-:-:S04]  /*4450*/  F2FP.F16.F32.PACK_AB R4, RZ, R4 ;  /* 0x00000004ff04723e */ /* 0x000fc800000000ff */
[----:B------:R-:W-:Y:S02]  /*4460*/  PRMT R6, R4, 0x7610, R6 ;  /* 0x0000761004067816 */ /* 0x000fe40000000006 */
[----:B------:R-:W-:-:S05]  /*4470*/  @P4 MOV R4, R14 ;  /* 0x0000000e00044202 */ /* 0x000fca0000000f00 */
[----:B------:R0:W-:Y:S01]  /*4480*/  @P4 STG.E.U16 desc[UR36][R4.64+0x22], R6 ;  /* 0x0000220604004986 */ /* 0x0001e2000c101524 */
[----:B------:R-:W-:-:S04]  /*4490*/  ISETP.NE.AND P4, PT, R106, RZ, PT ;  /* 0x000000ff6a00720c */ /* 0x000fc80003f85270 */
[----:B------:R-:W-:-:S13]  /*44a0*/  ISETP.GT.AND P4, PT, R3, 0x88, P4 ;  /* 0x000000880300780c */ /* 0x000fda0002784270 */
[----:B0-----:R-:W-:Y:S05]  /*44b0*/  @!P4 BRA `(.L_x_109) ;  /* 0x000000000004c947 */ /* 0x001fea0003800000 */
[----:B------:R0:W5:Y:S02]  /*44c0*/  LDG.E.LTC128B.U16 R104, desc[UR36][R10.64+0x20] ;  /* 0x000020240a687981 */ /* 0x000164000c1e1520 */
.L_x_109:
[----:B------:R-:W-:Y:S05]  /*44d0*/  BSYNC B1 ;  /* 0x0000000000017941 */ /* 0x000fea0003800000 */
.L_x_108:
[----:B-----5:R-:W-:Y:S01]  /*44e0*/  HADD2.F32 R4, -RZ, R104.H0_H0 ;  /* 0x20000068ff047230 */ /* 0x020fe20000004100 */
[----:B------:R-:W-:Y:S04]  /*44f0*/  BSSY B1, `(.L_x_110) ;  /* 0x000000b000017945 */ /* 0x000fe80003800000 */
        /* <DEDUP_REMOVED lines=10> */
.L_x_111:
[----:B------:R-:W-:Y:S05]  /*45a0*/  BSYNC B1 ;  /* 0x0000000000017941 */ /* 0x000fea0003800000 */
.L_x_110:
        /* <DEDUP_REMOVED lines=13> */
.L_x_113:
[----:B------:R-:W-:Y:S05]  /*4680*/  BSYNC B1 ;  /* 0x0000000000017941 */ /* 0x000fea0003800000 */
.L_x_112:
        /* <DEDUP_REMOVED lines=13> */
.L_x_115:
[----:B------:R-:W-:Y:S05]  /*4760*/  BSYNC B1 ;  /* 0x0000000000017941 */ /* 0x000fea0003800000 */
.L_x_114:
        /* <DEDUP_REMOVED lines=11> */
[----:B0-----:R-:W-:Y:S05]  /*4820*/  @!P4 BRA `(.L_x_117) ;  /* 0x000000000004c947 */ /* 0x001fea0003800000 */
[----:B------:R0:W5:Y:S02]  /*4830*/  LDG.E.LTC128B.U16 R104, desc[UR36][R10.64+0x30] ;  /* 0x000030240a687981 */ /* 0x000164000c1e1520 */
.L_x_117:
[----:B------:R-:W-:Y:S05]  /*4840*/  BSYNC B1 ;  /* 0x0000000000017941 */ /* 0x000fea0003800000 */
.L_x_116:
        /* <DEDUP_REMOVED lines=12> */
.L_x_119:
[----:B------:R-:W-:Y:S05]  /*4910*/  BSYNC B1 ;  /* 0x0000000000017941 */ /* 0x000fea0003800000 */
.L_x_118:
        /* <DEDUP_REMOVED lines=13> */
.L_x_121:
[----:B------:R-:W-:Y:S05]  /*49f0*/  BSYNC B1 ;  /* 0x0000000000017941 */ /* 0x000fea0003800000 */
.L_x_120:
        /* <DEDUP_REMOVED lines=13> */
.L_x_123:
[----:B------:R-:W-:Y:S05]  /*4ad0*/  BSYNC B1 ;  /* 0x0000000000017941 */ /* 0x000fea0003800000 */
.L_x_122:
        /* <DEDUP_REMOVED lines=13> */
.L_x_125:
[----:B------:R-:W-:Y:S05]  /*4bb0*/  BSYNC B1 ;  /* 0x0000000000017941 */ /* 0x000fea0003800000 */
.L_x_124:
        /* <DEDUP_REMOVED lines=12> */
.L_x_127:
[----:B------:R-:W-:Y:S05]  /*4c80*/  BSYNC B1 ;  /* 0x0000000000017941 */ /* 0x000fea0003800000 */
.L_x_126:
        /* <DEDUP_REMOVED lines=13> */
.L_x_129:
[----:B------:R-:W-:Y:S05]  /*4d60*/  BSYNC B1 ;  /* 0x0000000000017941 */ /* 0x000fea0003800000 */
.L_x_128:
        /* <DEDUP_REMOVED lines=12> */
.L_x_131:
[----:B------:R-:W-:Y:S05]  /*4e30*/  BSYNC B1 ;  /* 0x0000000000017941 */ /* 0x000fea0003800000 */
.L_x_130:
        /* <DEDUP_REMOVED lines=12> */
.L_x_133:
[----:B------:R-:W-:Y:S05]  /*4f00*/  BSYNC B1 ;  /* 0x0000000000017941 */ /* 0x000fea0003800000 */
.L_x_132:
[----:B-----5:R-:W-:Y:S01]  /*4f10*/  HADD2.F32 R4, -RZ, R104.H0_H0 ;  /* 0x20000068ff047230 */ /* 0x020fe20000004100 */
[----:B------:R-:W-:Y:S01]  /*4f20*/  ISETP.GT.AND P5, PT, R3, 0x88, P5 ;  /* 0x000000880300780c */ /* 0x000fe20002fa4270 */
        /* <DEDUP_REMOVED lines=8> */
[----:B------:R-:W-:Y:S05]  /*4fb0*/  @!P5 BRA `(.L_x_135) ;  /* 0x000000000004d947 */ /* 0x000fea0003800000 */
[----:B------:R0:W5:Y:S02]  /*4fc0*/  LDG.E.LTC128B.U16 R104, desc[UR36][R10.64+0x52] ;  /* 0x000052240a687981 */ /* 0x000164000c1e1520 */
.L_x_135:
[----:B------:R-:W-:Y:S05]  /*4fd0*/  BSYNC B1 ;  /* 0x0000000000017941 */ /* 0x000fea0003800000 */
.L_x_134:
[----:B0----5:R-:W-:Y:S01]  /*4fe0*/  HADD2.F32 R4, -RZ, R104.H0_H0 ;  /* 0x20000068ff047230 */ /* 0x021fe20000004100 */
        /* <DEDUP_REMOVED lines=11> */
.L_x_137:
[----:B------:R-:W-:Y:S05]  /*50a0*/  BSYNC B1 ;  /* 0x0000000000017941 */ /* 0x000fea0003800000 */
.L_x_136:
[----:B0----5:R-:W-:Y:S01]  /*50b0*/  HADD2.F32 R4, -RZ, R104.H0_H0 ;  /* 0x20000068ff047230 */ /* 0x021fe20000004100 */
        /* <DEDUP_REMOVED lines=11> */
.L_x_139:
[----:B------:R-:W-:Y:S05]  /*5170*/  BSYNC B1 ;  /* 0x0000000000017941 */ /* 0x000fea0003800000 */
.L_x_138:
        /* <DEDUP_REMOVED lines=12> */
.L_x_141:
[----:B------:R-:W-:Y:S05]  /*5240*/  BSYNC B1 ;  /* 0x0000000000017941 */ /* 0x000fea0003800000 */
.L_x_140:
        /* <DEDUP_REMOVED lines=12> */
.L_x_143:
[----:B------:R-:W-:Y:S05]  /*5310*/  BSYNC B1 ;  /* 0x0000000000017941 */ /* 0x000fea0003800000 */
.L_x_142:
[----:B0----5:R-:W-:Y:S01]  /*5320*/  HADD2.F32 R4, -RZ, R104.H0_H0 ;  /* 0x20000068ff047230 */ /* 0x021fe20000004100 */
[----:B------:R-:W-:Y:S01]  /*5330*/  ISETP.GT.AND P3, PT, R3, 0x80, P1 ;  /* 0x000000800300780c */ /* 0x000fe20000f64270 */
[----:B------:R-:W-:Y:S01]  /*5340*/  @P2 IMAD.MOV.U32 R5, RZ, RZ, R13 ;  /* 0x000000ffff052224 */ /* 0x000fe200078e000d */
[----:B------:R-:W-:Y:S02]  /*5350*/  BSSY B1, `(.L_x_144) ;  /* 0x0000009000017945 */ /* 0x000fe40003800000 */
[----:B------:R-:W-:-:S04]  /*5360*/  FMUL R4, R4, R89 ;  /* 0x0000005904047220 */ /* 0x000fc80000400000 */
[----:B------:R-:W-:-:S05]  /*5370*/  FFMA R4, R51, R88, R4 ;  /* 0x0000005833047223 */ /* 0x000fca0000000004 */
[----:B------:R-:W-:-:S04]  /*5380*/  F2FP.F16.F32.PACK_AB R4, RZ, R4 ;  /* 0x00000004ff04723e */ /* 0x000fc800000000ff */
[----:B------:R-:W-:Y:S02]  /*5390*/  PRMT R6, R4, 0x7610, R6 ;  /* 0x0000761004067816 */ /* 0x000fe40000000006 */
[----:B------:R-:W-:-:S05]  /*53a0*/  @P2 MOV R4, R12 ;  /* 0x0000000c00042202 */ /* 0x000fca0000000f00 */
[----:B------:R0:W-:Y:S01]  /*53b0*/  @P2 STG.E.U16 desc[UR36][R4.64+0x62], R6 ;  /* 0x0000620604002986 */ /* 0x0001e2000c101524 */
[----:B------:R-:W-:Y:S05]  /*53c0*/  @!P3 BRA `(.L_x_145) ;  /* 0x000000000004b947 */ /* 0x000fea0003800000 */
[----:B------:R0:W5:Y:S02]  /*53d0*/  LDG.E.LTC128B.U16 R104, desc[UR36][R60.64+0x70] ;  /* 0x000070243c687981 */ /* 0x000164000c1e1520 */
.L_x_145:
[----:B------:R-:W-:Y:S05]  /*53e0*/  BSYNC B1 ;  /* 0x0000000000017941 */ /* 0x000fea0003800000 */
.L_x_144:
        /* <DEDUP_REMOVED lines=12> */
.L_x_147:
[----:B------:R-:W-:Y:S05]  /*54b0*/  BSYNC B1 ;  /* 0x0000000000017941 */ /* 0x000fea0003800000 */
.L_x_146:
        /* <DEDUP_REMOVED lines=9> */
.L_x_149:
[----:B------:R-:W-:Y:S05]  /*5550*/  BSYNC B1 ;  /* 0x0000000000017941 */ /* 0x000fea0003800000 */
.L_x_148:
        /* <DEDUP_REMOVED lines=12> */
.L_x_151:
[----:B------:R-:W-:Y:S05]  /*5620*/  BSYNC B1 ;  /* 0x0000000000017941 */ /* 0x000fea0003800000 */
.L_x_150:
[----:B------:R-:W-:Y:S05]  /*5630*/  @!P0 BRA `(.L_x_152) ;  /* 0x0000001400f08947 */ /* 0x000fea0003800000 */
[----:B-----5:R-:W-:-:S05]  /*5640*/  HADD2.F32 R104, -RZ, R104.H0_H0 ;  /* 0x20000068ff687230 */ /* 0x020fca0000004100 */
[----:B------:R-:W-:-:S04]  /*5650*/  FMUL R104, R104, R89 ;  /* 0x0000005968687220 */ /* 0x000fc80000400000 */
[----:B------:R-:W-:-:S05]  /*5660*/  FFMA R104, R55, R88, R104 ;  /* 0x0000005837687223 */ /* 0x000fca0000000068 */
[----:B------:R-:W-:-:S05]  /*5670*/  F2FP.F16.F32.PACK_AB R104, RZ, R104 ;  /* 0x00000068ff68723e */ /* 0x000fca00000000ff */
[----:B------:R0:W-:Y:S01]  /*5680*/  STG.E.U16 desc[UR36][R12.64+0x72], R104 ;  /* 0x000072680c007986 */ /* 0x0001e2000c101524 */
[----:B------:R-:W-:Y:S05]  /*5690*/  BRA `(.L_x_152) ;  /* 0x0000001400d87947 */ /* 0x000fea0003800000 */
.L_x_29:
[----:B------:R-:W-:Y:S01]  /*56a0*/  ULDC.64 UR4, c[0x0][0x5c0] ;  /* 0x0001700000047ab9 */ /* 0x000fe20000000a00 */
[----:B------:R-:W-:Y:S01]  /*56b0*/  ISETP.GT.AND P3, PT, R4, 0x1, PT ;  /* 0x000000010400780c */ /* 0x000fe20003f64270 */
[-C--:B------:R-:W-:Y:S01]  /*56c0*/  FMUL R56, R56, R88.reuse ;  /* 0x0000005838387220 */ /* 0x080fe20000400000 */
[----:B------:R-:W-:Y:S01]  /*56d0*/  LEA R14, P1, R104, UR4, 0x1 ;  /* 0x00000004680e7c11 */ /* 0x000fe2000f8208ff */
[-C--:B------:R-:W-:Y:S01]  /*56e0*/  FMUL R57, R57, R88.reuse ;  /* 0x0000005839397220 */ /* 0x080fe20000400000 */
[----:B------:R-:W-:Y:S01]  /*56f0*/  IMAD.SHL.U32 R7, R12, 0x10, RZ ;  /* 0x000000100c077824 */ /* 0x000fe200078e00ff */
[----:B------:R-:W-:Y:S01]  /*5700*/  ISETP.GT.AND P2, PT, R3, 0x8, P6 ;  /* 0x000000080300780c */ /* 0x000fe20003744270 */
[-C--:B------:R-:W-:Y:S01]  /*5710*/  FMUL R58, R58, R88.reuse ;  /* 0x000000583a3a7220 */ /* 0x080fe20000400000 */
[----:B------:R-:W-:Y:S01]  /*5720*/  LEA.HI.X R15, R104, UR5, R93, 0x1, P1 ;  /* 0x00000005680f7c11 */ /* 0x000fe200088f0c5d */
[-C--:B------:R-:W-:Y:S01]  /*5730*/  FMUL R59, R59, R88.reuse ;  /* 0x000000583b3b7220 */ /* 0x080fe20000400000 */
[----:B------:R-:W-:Y:S01]  /*5740*/  ISETP.GT.AND P1, PT, R3, RZ, P3 ;  /* 0x000000ff0300720c */ /* 0x000fe20001f24270 */
[----:B------:R-:W-:Y:S01]  /*5750*/  FMUL R60, R60, R88 ;  /* 0x000000583c3c7220 */ /* 0x000fe20000400000 */
[----:B------:R-:W-:Y:S01]  /*5760*/  F2FP.F16.F32.PACK_AB R56, RZ, R56 ;  /* 0x00000038ff38723e */ /* 0x000fe200000000ff */
[-C--:B------:R-:W-:Y:S01]  /*5770*/  FMUL R61, R61, R88.reuse ;  /* 0x000000583d3d7220 */ /* 0x080fe20000400000 */
[----:B------:R-:W-:Y:S01]  /*5780*/  F2FP.F16.F32.PACK_AB R57, RZ, R57 ;  /* 0x00000039ff39723e */ /* 0x000fe200000000ff */
[----:B------:R-:W-:Y:S01]  /*5790*/  FMUL R63, R63, R88 ;  /* 0x000000583f3f7220 */ /* 0x000fe20000400000 */
[C---:B------:R-:W-:Y:S01]  /*57a0*/  SHF.L.U64.HI R5, R12.reuse, 0x4, R13 ;  /* 0x000000040c057819 */ /* 0x040fe2000001020d */
[----:B------:R-:W-:Y:S01]  /*57b0*/  @P0 STG.E.U16 desc[UR36][R14.64], R56 ;  /* 0x000000380e000986 */ /* 0x000fe2000c101524 */
[----:B------:R-:W-:Y:S01]  /*57c0*/  PRMT R9, R57, 0x7610, R9 ;  /* 0x0000761039097816 */ /* 0x000fe20000000009 */
[----:B------:R-:W-:Y:S01]  /*57d0*/  IMAD.SHL.U32 R57, R12, 0x100, RZ ;  /* 0x000001000c397824 */ /* 0x000fe200078e00ff */
[----:B------:R-:W-:Y:S01]  /*57e0*/  IADD3 R8, P0, R7, R14, RZ ;  /* 0x0000000e07087210 */ /* 0x000fe20007f1e0ff */
[----:B------:R-:W-:Y:S01]  /*57f0*/  FMUL R62, R62, R88 ;  /* 0x000000583e3e7220 */ /* 0x000fe20000400000 */
[----:B------:R-:W-:Y:S01]  /*5800*/  F2FP.F16.F32.PACK_AB R58, RZ, R58 ;  /* 0x0000003aff3a723e */ /* 0x000fe200000000ff */
[--C-:B------:R-:W-:Y:S01]  /*5810*/  @P1 IMAD.MOV.U32 R10, RZ, RZ, R14.reuse ;  /* 0x000000ffff0a1224 */ /* 0x100fe200078e000e */
[----:B------:R-:W-:Y:S01]  /*5820*/  SHF.L.U64.HI R23, R12, 0x8, R13 ;  /* 0x000000080c177819 */ /* 0x000fe2000001020d */
[--C-:B------:R-:W-:Y:S01]  /*5830*/  @P1 IMAD.MOV.U32 R11, RZ, RZ, R15.reuse ;  /* 0x000000ffff0b1224 */ /* 0x100fe200078e000f */
[----:B------:R-:W-:Y:S01]  /*5840*/  ISETP.GT.AND P4, PT, R4, 0x8, PT ;  /* 0x000000080400780c */ /* 0x000fe20003f84270 */
[-C--:B------:R-:W-:Y:S01]  /*5850*/  FMUL R64, R64, R88.reuse ;  /* 0x0000005840407220 */ /* 0x080fe20000400000 */
[----:B------:R-:W-:Y:S01]  /*5860*/  F2FP.F16.F32.PACK_AB R59, RZ, R59 ;  /* 0x0000003bff3b723e */ /* 0x000fe200000000ff */
[----:B------:R-:W-:Y:S01]  /*5870*/  FMUL R65, R65, R88 ;  /* 0x0000005841417220 */ /* 0x000fe20000400000 */
[----:B------:R0:W-:Y:S01]  /*5880*/  @P1 STG.E.U16 desc[UR36][R10.64+0x2], R9 ;  /* 0x000002090a001986 */ /* 0x0001e2000c101524 */
[----:B------:R-:W-:Y:S01]  /*5890*/  F2FP.F16.F32.PACK_AB R60, RZ, R60 ;  /* 0x0000003cff3c723e */ /* 0x000fe200000000ff */
[-C--:B------:R-:W-:Y:S01]  /*58a0*/  FMUL R66, R66, R88.reuse ;  /* 0x0000005842427220 */ /* 0x080fe20000400000 */
[----:B------:R-:W-:Y:S01]  /*58b0*/  F2FP.F16.F32.PACK_AB R61, RZ, R61 ;  /* 0x0000003dff3d723e */ /* 0x000fe200000000ff */
[-C--:B------:R-:W-:Y:S01]  /*58c0*/  FMUL R67, R67, R88.reuse ;  /* 0x0000005843437220 */ /* 0x080fe20000400000 */
[----:B------:R-:W-:Y:S01]  /*58d0*/  F2FP.F16.F32.PACK_AB R63, RZ, R63 ;  /* 0x0000003fff3f723e */ /* 0x000fe200000000ff */
[----:B------:R-:W-:Y:S01]  /*58e0*/  FMUL R68, R68, R88 ;  /* 0x0000005844447220 */ /* 0x000fe20000400000 */
[----:B------:R-:W-:Y:S01]  /*58f0*/  F2FP.F16.F32.PACK_AB R62, RZ, R62 ;  /* 0x0000003eff3e723e */ /* 0x000fe200000000ff */
[----:B------:R-:W-:Y:S01]  /*5900*/  FMUL R69, R69, R88 ;  /* 0x0000005845457220 */ /* 0x000fe20000400000 */
[----:B------:R-:W-:Y:S01]  /*5910*/  F2FP.F16.F32.PACK_AB R64, RZ, R64 ;  /* 0x00000040ff40723e */ /* 0x000fe200000000ff */
[-C--:B------:R-:W-:Y:S01]  /*5920*/  FMUL R70, R70, R88.reuse ;  /* 0x0000005846467220 */ /* 0x080fe20000400000 */
[----:B------:R-:W-:Y:S01]  /*5930*/  F2FP.F16.F32.PACK_AB R65, RZ, R65 ;  /* 0x00000041ff41723e */ /* 0x000fe200000000ff */
[----:B0-----:R-:W-:Y:S01]  /*5940*/  IMAD.X R9, R5, 0x1, R15, P0 ;  /* 0x0000000105097824 */ /* 0x001fe200000e060f */
[----:B------:R-:W-:Y:S01]  /*5950*/  ISETP.GT.AND P0, PT, R3, 0x8, P3 ;  /* 0x000000080300780c */ /* 0x000fe20001f04270 */
[-C--:B------:R-:W-:Y:S01]  /*5960*/  FMUL R71, R71, R88.reuse ;  /* 0x0000005847477220 */ /* 0x080fe20000400000 */
[----:B------:R-:W-:Y:S01]  /*5970*/  ISETP.GT.AND P3, PT, R4, 0x9, PT ;  /* 0x000000090400780c */ /* 0x000fe20003f64270 */
[----:B------:R-:W-:Y:S01]  /*5980*/  FMUL R72, R72, R88 ;  /* 0x0000005848487220 */ /* 0x000fe20000400000 */
[----:B------:R-:W-:Y:S01]  /*5990*/  @P2 STG.E.U16 desc[UR36][R8.64], R58 ;  /* 0x0000003a08002986 */ /* 0x000fe2000c101524 */
[----:B------:R-:W-:Y:S01]  /*59a0*/  IADD3 R6, P1, P2, R57, R14, R7 ;  /* 0x0000000e39067210 */ /* 0x000fe20007a3e007 */
[----:B------:R-:W-:Y:S01]  /*59b0*/  FMUL R73, R73, R88 ;  /* 0x0000005849497220 */ /* 0x000fe20000400000 */
[----:B------:R-:W-:Y:S01]  /*59c0*/  F2FP.F16.F32.PACK_AB R66, RZ, R66 ;  /* 0x00000042ff42723e */ /* 0x000fe200000000ff */
[-C--:B------:R-:W-:Y:S01]  /*59d0*/  FMUL R74, R74, R88.reuse ;  /* 0x000000584a4a7220 */ /* 0x080fe20000400000 */
[----:B------:R-:W-:Y:S01]  /*59e0*/  IADD3.X R7, R23, R15, R5, P1, P2 ;  /* 0x0000000f17077210 */ /* 0x000fe20000fe4405 */
[-C--:B------:R-:W-:Y:S01]  /*59f0*/  FMUL R75, R75, R88.reuse ;  /* 0x000000584b4b7220 */ /* 0x080fe20000400000 */
[C---:B------:R-:W-:Y:S01]  /*5a00*/  ISETP.GT.AND P1, PT, R3.reuse, RZ, P4 ;  /* 0x000000ff0300720c */ /* 0x040fe20002724270 */
[-C--:B------:R-:W-:Y:S01]  /*5a10*/  FMUL R76, R76, R88.reuse ;  /* 0x000000584c4c7220 */ /* 0x080fe20000400000 */
[----:B------:R-:W-:Y:S01]  /*5a20*/  @P0 STG.E.U16 desc[UR36][R8.64+0x2], R59 ;  /* 0x0000023b08000986 */ /* 0x000fe2000c101524 */
[----:B------:R-:W-:Y:S01]  /*5a30*/  ISETP.GT.AND P0, PT, R3, RZ, P3 ;  /* 0x000000ff0300720c */ /* 0x000fe20001f04270 */
[-C--:B------:R-:W-:Y:S01]  /*5a40*/  FMUL R77, R77, R88.reuse ;  /* 0x000000584d4d7220 */ /* 0x080fe20000400000 */
[----:B------:R-:W-:Y:S01]  /*5a50*/  ISETP.GT.AND P2, PT, R4, 0x11, PT ;  /* 0x000000110400780c */ /* 0x000fe20003f44270 */
[-C--:B------:R-:W-:Y:S01]  /*5a60*/  FMUL R78, R78, R88.reuse ;  /* 0x000000584e4e7220 */ /* 0x080fe20000400000 */
[----:B------:R-:W-:Y:S01]  /*5a70*/  F2FP.F16.F32.PACK_AB R67, RZ, R67 ;  /* 0x00000043ff43723e */ /* 0x000fe200000000ff */
[----:B------:R-:W-:Y:S01]  /*5a80*/  FMUL R79, R79, R88 ;  /* 0x000000584f4f7220 */ /* 0x000fe20000400000 */
[----:B------:R-:W-:Y:S01]  /*5a90*/  F2FP.F16.F32.PACK_AB R68, RZ, R68 ;  /* 0x00000044ff44723e */ /* 0x000fe200000000ff */
[-C--:B------:R-:W-:Y:S01]  /*5aa0*/  FMUL R80, R80, R88.reuse ;  /* 0x0000005850507220 */ /* 0x080fe20000400000 */
[----:B------:R-:W-:Y:S01]  /*5ab0*/  F2FP.F16.F32.PACK_AB R69, RZ, R69 ;  /* 0x00000045ff45723e */ /* 0x000fe200000000ff */
[----:B------:R-:W-:Y:S01]  /*5ac0*/  FMUL R81, R81, R88 ;  /* 0x0000005851517220 */ /* 0x000fe20000400000 */
[--C-:B------:R-:W-:Y:S01]  /*5ad0*/  @P1 IMAD.MOV.U32 R10, RZ, RZ, R14.reuse ;  /* 0x000000ffff0a1224 */ /* 0x100fe200078e000e */
[----:B------:R-:W-:Y:S01]  /*5ae0*/  F2FP.F16.F32.PACK_AB R70, RZ, R70 ;  /* 0x00000046ff46723e */ /* 0x000fe200000000ff */
[--C-:B------:R-:W-:Y:S01]  /*5af0*/  @P1 IMAD.MOV.U32 R11, RZ, RZ, R15.reuse ;  /* 0x000000ffff0b1224 */ /* 0x100fe200078e000f */
[----:B------:R-:W-:Y:S01]  /*5b00*/  F2FP.F16.F32.PACK_AB R71, RZ, R71 ;  /* 0x00000047ff47723e */ /* 0x000fe200000000ff */
[----:B------:R-:W-:Y:S01]  /*5b10*/  FMUL R82, R82, R88 ;  /* 0x0000005852527220 */ /* 0x000fe20000400000 */
[----:B------:R-:W-:Y:S01]  /*5b20*/  F2FP.F16.F32.PACK_AB R72, RZ, R72 ;  /* 0x00000048ff48723e */ /* 0x000fe200000000ff */
[-C--:B------:R-:W-:Y:S01]  /*5b30*/  FMUL R83, R83, R88.reuse ;  /* 0x0000005853537220 */ /* 0x080fe20000400000 */
[----:B------:R0:W-:Y:S01]  /*5b40*/  @P1 STG.E.U16 desc[UR36][R10.64+0x10], R60 ;  /* 0x0000103c0a001986 */ /* 0x0001e2000c101524 */
[----:B------:R-:W-:Y:S01]  /*5b50*/  ISETP.GT.AND P1, PT, R3, 0x8, P4 ;  /* 0x000000080300780c */ /* 0x000fe20002724270 */
[-C--:B------:R-:W-:Y:S01]  /*5b60*/  FMUL R84, R84, R88.reuse ;  /* 0x0000005854547220 */ /* 0x080fe20000400000 */
[----:B------:R-:W-:Y:S01]  /*5b70*/  F2FP.F16.F32.PACK_AB R73, RZ, R73 ;  /* 0x00000049ff49723e */ /* 0x000fe200000000ff */
[----:B------:R-:W-:Y:S01]  /*5b80*/  FMUL R85, R85, R88 ;  /* 0x0000005855557220 */ /* 0x000fe20000400000 */
[----:B------:R-:W-:Y:S01]  /*5b90*/  F2FP.F16.F32.PACK_AB R74, RZ, R74 ;  /* 0x0000004aff4a723e */ /* 0x000fe200000000ff */
[-C--:B------:R-:W-:Y:S01]  /*5ba0*/  FMUL R86, R86, R88.reuse ;  /* 0x0000005856567220 */ /* 0x080fe20000400000 */
[----:B------:R-:W-:Y:S01]  /*5bb0*/  F2FP.F16.F32.PACK_AB R75, RZ, R75 ;  /* 0x0000004bff4b723e */ /* 0x000fe200000000ff */
[-C--:B------:R-:W-:Y:S01]  /*5bc0*/  FMUL R87, R87, R88.reuse ;  /* 0x0000005857577220 */ /* 0x080fe20000400000 */
[----:B------:R-:W-:Y:S01]  /*5bd0*/  ISETP.GT.AND P5, PT, R4, 0x28, PT ;  /* 0x000000280400780c */ /* 0x000fe20003fa4270 */
[----:B------:R-:W-:Y:S01]  /*5be0*/  FMUL R24, R24, R88 ;  /* 0x0000005818187220 */ /* 0x000fe20000400000 */
[----:B------:R-:W-:Y:S01]  /*5bf0*/  F2FP.F16.F32.PACK_AB R76, RZ, R76 ;  /* 0x0000004cff4c723e */ /* 0x000fe200000000ff */
[--C-:B0-----:R-:W-:Y:S01]  /*5c00*/  @P0 IMAD.MOV.U32 R10, RZ, RZ, R14.reuse ;  /* 0x000000ffff0a0224 */ /* 0x101fe200078e000e */
[----:B------:R-:W-:Y:S01]  /*5c10*/  ISETP.GT.AND P4, PT, R4, 0x29, PT ;  /* 0x000000290400780c */ /* 0x000fe20003f84270 */
        /* <DEDUP_REMOVED lines=8> */
[C---:B------:R-:W-:Y:S01]  /*5ca0*/  ISETP.GT.AND P3, PT, R4.reuse, 0x10, PT ;  /* 0x000000100400780c */ /* 0x040fe20003f64270 */
[----:B------:R-:W-:Y:S01]  /*5cb0*/  @P1 STG.E.U16 desc[UR36][R8.64+0x10], R62 ;  /* 0x0000103e08001986 */ /* 0x000fe2000c101524 */
        /* <DEDUP_REMOVED lines=8> */
[----:B------:R-:W-:Y:S01]  /*5d40*/  F2FP.F16.F32.PACK_AB R82, RZ, R82 ;  /* 0x00000052ff52723e */ /* 0x000fe200000000ff */
[----:B------:R-:W-:Y:S01]  /*5d50*/  @P0 STG.E.U16 desc[UR36][R8.64+0x12], R63 ;  /* 0x0000123f08000986 */ /* 0x000fe2000c101524 */
[----:B------:R-:W-:Y:S01]  /*5d60*/  ISETP.GT.AND P0, PT, R3, RZ, P3 ;  /* 0x000000ff0300720c */ /* 0x000fe20001f04270 */
[-C--:B------:R-:W-:Y:S01]  /*5d70*/  FMUL R32, R32, R88.reuse ;  /* 0x0000005820207220 */ /* 0x080fe20000400000 */
[----:B------:R-:W-:Y:S01]  /*5d80*/  F2FP.F16.F32.PACK_AB R83, RZ, R83 ;  /* 0x00000053ff53723e */ /* 0x000fe200000000ff */
[----:B------:R-:W-:Y:S01]  /*5d90*/  FMUL R33, R33, R88 ;  /* 0x0000005821217220 */ /* 0x000fe20000400000 */
[----:B------:R-:W-:Y:S01]  /*5da0*/  F2FP.F16.F32.PACK_AB R84, RZ, R84 ;  /* 0x00000054ff54723e */ /* 0x000fe200000000ff */
[-C--:B------:R-:W-:Y:S01]  /*5db0*/  FMUL R34, R34, R88.reuse ;  /* 0x0000005822227220 */ /* 0x080fe20000400000 */
[----:B------:R-:W-:Y:S01]  /*5dc0*/  P2R R5, PR, RZ, 0x20 ;  /* 0x00000020ff057803 */ /* 0x000fe20000000000 */
[-C--:B------:R-:W-:Y:S01]  /*5dd0*/  FMUL R35, R35, R88.reuse ;  /* 0x0000005823237220 */ /* 0x080fe20000400000 */
[----:B------:R-:W-:Y:S01]  /*5de0*/  F2FP.F16.F32.PACK_AB R85, RZ, R85 ;  /* 0x00000055ff55723e */ /* 0x000fe200000000ff */
[----:B------:R-:W-:Y:S01]  /*5df0*/  FMUL R36, R36, R88 ;  /* 0x0000005824247220 */ /* 0x000fe20000400000 */
[----:B------:R-:W-:Y:S01]  /*5e00*/  F2FP.F16.F32.PACK_AB R86, RZ, R86 ;  /* 0x00000056ff56723e */ /* 0x000fe200000000ff */
[----:B------:R-:W-:Y:S01]  /*5e10*/  FMUL R37, R37, R88 ;  /* 0x0000005825257220 */ /* 0x000fe20000400000 */
[----:B------:R-:W-:Y:S01]  /*5e20*/  F2FP.F16.F32.PACK_AB R87, RZ, R87 ;  /* 0x00000057ff57723e */ /* 0x000fe200000000ff */
[--C-:B0-----:R-:W-:Y:S01]  /*5e30*/  @P0 IMAD.MOV.U32 R10, RZ, RZ, R14.reuse ;  /* 0x000000ffff0a0224 */ /* 0x101fe200078e000e */
[----:B------:R-:W-:Y:S01]  /*5e40*/  F2FP.F16.F32.PACK_AB R24, RZ, R24 ;  /* 0x00000018ff18723e */ /* 0x000fe200000000ff */
[--C-:B------:R-:W-:Y:S01]  /*5e50*/  @P0 IMAD.MOV.U32 R11, RZ, RZ, R15.reuse ;  /* 0x000000ffff0b0224 */ /* 0x100fe200078e000f */
[----:B------:R-:W-:Y:S01]  /*5e60*/  F2FP.F16.F32.PACK_AB R25, RZ, R25 ;  /* 0x00000019ff19723e */ /* 0x000fe200000000ff */
[----:B------:R-:W-:Y:S01]  /*5e70*/  FMUL R38, R38, R88 ;  /* 0x0000005826267220 */ /* 0x000fe20000400000 */
[----:B------:R-:W-:Y:S01]  /*5e80*/  F2FP.F16.F32.PACK_AB R26, RZ, R26 ;  /* 0x0000001aff1a723e */ /* 0x000fe200000000ff */
[-C--:B------:R-:W-:Y:S01]  /*5e90*/  FMUL R39, R39, R88.reuse ;  /* 0x0000005827277220 */ /* 0x080fe20000400000 */
[----:B------:R0:W-:Y:S01]  /*5ea0*/  @P0 STG.E.U16 desc[UR36][R10.64+0x20], R64 ;  /* 0x000020400a000986 */ /* 0x0001e2000c101524 */
[----:B------:R-:W-:Y:S01]  /*5eb0*/  ISETP.GT.AND P0, PT, R3, RZ, P2 ;  /* 0x000000ff0300720c */ /* 0x000fe20001704270 */
        /* <DEDUP_REMOVED lines=12> */
[----:B0-----:R-:W-:Y:S01]  /*5f80*/  @P0 IMAD.MOV.U32 R10, RZ, RZ, R14 ;  /* 0x000000ffff0a0224 */ /* 0x001fe200078e000e */
[----:B------:R-:W-:Y:S01]  /*5f90*/  F2FP.F16.F32.PACK_AB R33, RZ, R33 ;  /* 0x00000021ff21723e */ /* 0x000fe200000000ff */
[----:B------:R-:W-:Y:S01]  /*5fa0*/  @P0 IMAD.MOV.U32 R11, RZ, RZ, R15 ;  /* 0x000000ffff0b0224 */ /* 0x000fe200078e000f */
[----:B------:R-:W-:Y:S01]  /*5fb0*/  F2FP.F16.F32.PACK_AB R34, RZ, R34 ;  /* 0x00000022ff22723e */ /* 0x000fe200000000ff */
[-C--:B------:R-:W-:Y:S01]  /*5fc0*/  FMUL R46, R46, R88.reuse ;  /* 0x000000582e2e7220 */ /* 0x080fe20000400000 */
[----:B------:R-:W-:Y:S01]  /*5fd0*/  F2FP.F16.F32.PACK_AB R35, RZ, R35 ;  /* 0x00000023ff23723e */ /* 0x000fe200000000ff */
[-C--:B------:R-:W-:Y:S01]  /*5fe0*/  FMUL R47, R47, R88.reuse ;  /* 0x000000582f2f7220 */ /* 0x080fe20000400000 */
[----:B------:R0:W-:Y:S01]  /*5ff0*/  @P0 STG.E.U16 desc[UR36][R10.64+0x22], R65 ;  /* 0x000022410a000986 */ /* 0x0001e2000c101524 */
[----:B------:R-:W-:Y:S01]  /*6000*/  ISETP.GT.AND P0, PT, R3, 0x8, P3 ;  /* 0x000000080300780c */ /* 0x000fe20001f04270 */
[-C--:B------:R-:W-:Y:S01]  /*6010*/  FMUL R48, R48, R88.reuse ;  /* 0x0000005830307220 */ /* 0x080fe20000400000 */
[----:B------:R-:W-:Y:S01]  /*6020*/  ISETP.GT.AND P3, PT, R4, 0x30, PT ;  /* 0x000000300400780c */ /* 0x000fe20003f64270 */
        /* <DEDUP_REMOVED lines=11> */
[----:B------:R-:W-:Y:S01]  /*60e0*/  ISETP.GT.AND P0, PT, R3, 0x8, P2 ;  /* 0x000000080300780c */ /* 0x000fe20001704270 */
[-C--:B------:R-:W-:Y:S01]  /*60f0*/  FMUL R54, R54, R88.reuse ;  /* 0x0000005836367220 */ /* 0x080fe20000400000 */
[----:B------:R-:W-:Y:S01]  /*6100*/  ISETP.GT.AND P2, PT, R4, 0x18, PT ;  /* 0x000000180400780c */ /* 0x000fe20003f44270 */
[----:B------:R-:W-:Y:S01]  /*6110*/  FMUL R55, R55, R88 ;  /* 0x0000005837377220 */ /* 0x000fe20000400000 */
[----:B------:R-:W-:-:S02]  /*6120*/  F2FP.F16.F32.PACK_AB R41, RZ, R41 ;  /* 0x00000029ff29723e */ /* 0x000fc400000000ff */
[----:B------:R-:W-:Y:S02]  /*6130*/  F2FP.F16.F32.PACK_AB R42, RZ, R42 ;  /* 0x0000002aff2a723e */ /* 0x000fe400000000ff */
[----:B------:R-:W-:Y:S02]  /*6140*/  F2FP.F16.F32.PACK_AB R43, RZ, R43 ;  /* 0x0000002bff2b723e */ /* 0x000fe400000000ff */
[----:B------:R-:W-:Y:S02]  /*6150*/  F2FP.F16.F32.PACK_AB R44, RZ, R44 ;  /* 0x0000002cff2c723e */ /* 0x000fe400000000ff */
[----:B------:R-:W-:Y:S01]  /*6160*/  F2FP.F16.F32.PACK_AB R45, RZ, R45 ;  /* 0x0000002dff2d723e */ /* 0x000fe200000000ff */
[----:B------:R-:W-:Y:S01]  /*6170*/  @P0 STG.E.U16 desc[UR36][R8.64+0x22], R67 ;  /* 0x0000224308000986 */ /* 0x000fe2000c101524 */
[----:B------:R-:W-:Y:S02]  /*6180*/  ISETP.GT.AND P0, PT, R3, RZ, P2 ;  /* 0x000000ff0300720c */ /* 0x000fe40001704270 */
[----:B------:R-:W-:-:S02]  /*6190*/  F2FP.F16.F32.PACK_AB R46, RZ, R46 ;  /* 0x0000002eff2e723e */ /* 0x000fc400000000ff */
[----:B------:R-:W-:Y:S02]  /*61a0*/  F2FP.F16.F32.PACK_AB R47, RZ, R47 ;  /* 0x0000002fff2f723e */ /* 0x000fe400000000ff */
[----:B------:R-:W-:Y:S02]  /*61b0*/  F2FP.F16.F32.PACK_AB R48, RZ, R48 ;  /* 0x00000030ff30723e */ /* 0x000fe400000000ff */
[----:B------:R-:W-:Y:S02]  /*61c0*/  F2FP.F16.F32.PACK_AB R49, RZ, R49 ;  /* 0x00000031ff31723e */ /* 0x000fe400000000ff */
[----:B------:R-:W-:Y:S02]  /*61d0*/  F2FP.F16.F32.PACK_AB R50, RZ, R50 ;  /* 0x00000032ff32723e */ /* 0x000fe400000000ff */
[----:B------:R-:W-:Y:S01]  /*61e0*/  F2FP.F16.F32.PACK_AB R51, RZ, R51 ;  /* 0x00000033ff33723e */ /* 0x000fe200000000ff */
[----:B0-----:R-:W-:Y:S01]  /*61f0*/  @P0 IMAD.MOV.U32 R10, RZ, RZ, R14 ;  /* 0x000000ffff0a0224 */ /* 0x001fe200078e000e */
[----:B------:R-:W-:Y:S01]  /*6200*/  F2FP.F16.F32.PACK_AB R52, RZ, R52 ;  /* 0x00000034ff34723e */ /* 0x000fe200000000ff */
[----:B------:R-:W-:Y:S01]  /*6210*/  @P0 IMAD.MOV.U32 R11, RZ, RZ, R15 ;  /* 0x000000ffff0b0224 */ /* 0x000fe200078e000f */
[----:B------:R-:W-:-:S02]  /*6220*/  F2FP.F16.F32.PACK_AB R53, RZ, R53 ;  /* 0x00000035ff35723e */ /* 0x000fc400000000ff */
[----:B------:R-:W-:Y:S02]  /*6230*/  F2FP.F16.F32.PACK_AB R54, RZ, R54 ;  /* 0x00000036ff36723e */ /* 0x000fe400000000ff */
[----:B------:R0:W-:Y:S01]  /*6240*/  @P0 STG.E.U16 desc[UR36][R10.64+0x30], R68 ;  /* 0x000030440a000986 */ /* 0x0001e2000c101524 */
[----:B------:R-:W-:Y:S02]  /*6250*/  ISETP.GT.AND P0, PT, R3, RZ, P1 ;  /* 0x000000ff0300720c */ /* 0x000fe40000f04270 */
[----:B------:R-:W-:-:S11]  /*6260*/  F2FP.F16.F32.PACK_AB R55, RZ, R55 ;  /* 0x00000037ff37723e */ /* 0x000fd600000000ff */
[----:B0-----:R-:W-:Y:S02]  /*6270*/  @P0 IMAD.MOV.U32 R10, RZ, RZ, R14 ;  /* 0x000000ffff0a0224 */ /* 0x001fe400078e000e */
[----:B------:R-:W-:-:S05]  /*6280*/  @P0 IMAD.MOV.U32 R11, RZ, RZ, R15 ;  /* 0x000000ffff0b0224 */ /* 0x000fca00078e000f */
[----:B------:R0:W-:Y:S01]  /*6290*/  @P0 STG.E.U16 desc[UR36][R10.64+0x32], R69 ;  /* 0x000032450a000986 */ /* 0x0001e2000c101524 */
[----:B------:R-:W-:Y:S02]  /*62a0*/  ISETP.GT.AND P0, PT, R3, 0x8, P2 ;  /* 0x000000080300780c */ /* 0x000fe40001704270 */
[----:B------:R-:W-:-:S11]  /*62b0*/  ISETP.GT.AND P2, PT, R4, 0x20, PT ;  /* 0x000000200400780c */ /* 0x000fd60003f44270 */
[----:B------:R-:W-:Y:S01]  /*62c0*/  @P0 STG.E.U16 desc[UR36][R8.64+0x30], R70 ;  /* 0x0000304608000986 */ /* 0x000fe2000c101524 */
[----:B------:R-:W-:Y:S02]  /*62d0*/  ISETP.GT.AND P0, PT, R3, 0x8, P1 ;  /* 0x000000080300780c */ /* 0x000fe40000f04270 */
[----:B------:R-:W-:-:S11]  /*62e0*/  ISETP.GT.AND P1, PT, R4, 0x21, PT ;  /* 0x000000210400780c */ /* 0x000fd60003f24270 */
[----:B------:R-:W-:Y:S01]  /*62f0*/  @P0 STG.E.U16 desc[UR36][R8.64+0x32], R71 ;  /* 0x0000324708000986 */ /* 0x000fe2000c101524 */
[----:B------:R-:W-:-:S13]  /*6300*/  ISETP.GT.AND P0, PT, R3, RZ, P2 ;  /* 0x000000ff0300720c */ /* 0x000fda0001704270 */
[----:B0-----:R-:W-:Y:S02]  /*6310*/  @P0 IMAD.MOV.U32 R10, RZ, RZ, R14 ;  /* 0x000000ffff0a0224 */ /* 0x001fe400078e000e */
[----:B------:R-:W-:-:S05]  /*6320*/  @P0 IMAD.MOV.U32 R11, RZ, RZ, R15 ;  /* 0x000000ffff0b0224 */ /* 0x000fca00078e000f */
[----:B------:R0:W-:Y:S01]  /*6330*/  @P0 STG.E.U16 desc[UR36][R10.64+0x40], R72 ;  /* 0x000040480a000986 */ /* 0x0001e2000c101524 */
[----:B------:R-:W-:-:S13]  /*6340*/  ISETP.GT.AND P0, PT, R3, RZ, P1 ;  /* 0x000000ff0300720c */ /* 0x000fda0000f04270 */
[----:B0-----:R-:W-:Y:S02]  /*6350*/  @P0 IMAD.MOV.U32 R10, RZ, RZ, R14 ;  /* 0x000000ffff0a0224 */ /* 0x001fe400078e000e */
[----:B------:R-:W-:-:S05]  /*6360*/  @P0 IMAD.MOV.U32 R11, RZ, RZ, R15 ;  /* 0x000000ffff0b0224 */ /* 0x000fca00078e000f */
[----:B------:R0:W-:Y:S01]  /*6370*/  @P0 STG.E.U16 desc[UR36][R10.64+0x42], R73 ;  /* 0x000042490a000986 */ /* 0x0001e2000c101524 */
[----:B------:R-:W-:Y:S02]  /*6380*/  ISETP.GT.AND P0, PT, R3, 0x8, P2 ;  /* 0x000000080300780c */ /* 0x000fe40001704270 */
[----:B------:R-:W-:-:S11]  /*6390*/  ISETP.GT.AND P2, PT, R4, 0x38, PT ;  /* 0x000000380400780c */ /* 0x000fd60003f44270 */
[----:B------:R-:W-:Y:S01]  /*63a0*/  @P0 STG.E.U16 desc[UR36][R8.64+0x40], R74 ;  /* 0x0000404a08000986 */ /* 0x000fe2000c101524 */
[----:B------:R-:W-:-:S13]  /*63b0*/  ISETP.GT.AND P0, PT, R3, 0x8, P1 ;  /* 0x000000080300780c */ /* 0x000fda0000f04270 */
        /* <DEDUP_REMOVED lines=9> */
[----:B------:R-:W-:-:S13]  /*6450*/  ISETP.GT.AND P0, PT, R3, 0x8, P5 ;  /* 0x000000080300780c */ /* 0x000fda0002f04270 */
[----:B------:R-:W-:Y:S01]  /*6460*/  @P0 STG.E.U16 desc[UR36][R8.64+0x50], R78 ;  /* 0x0000504e08000986 */ /* 0x000fe2000c101524 */
[----:B------:R-:W-:-:S13]  /*6470*/  ISETP.GT.AND P0, PT, R3, 0x8, P4 ;  /* 0x000000080300780c */ /* 0x000fda0002704270 */
[----:B------:R-:W-:Y:S01]  /*6480*/  @P0 STG.E.U16 desc[UR36][R8.64+0x52], R79 ;  /* 0x0000524f08000986 */ /* 0x000fe2000c101524 */
[----:B------:R-:W-:-:S13]  /*6490*/  ISETP.GT.AND P0, PT, R3, RZ, P3 ;  /* 0x000000ff0300720c */ /* 0x000fda0001f04270 */
[----:B0-----:R-:W-:Y:S02]  /*64a0*/  @P0 IMAD.MOV.U32 R10, RZ, RZ, R14 ;  /* 0x000000ffff0a0224 */ /* 0x001fe400078e000e */
[----:B------:R-:W-:-:S05]  /*64b0*/  @P0 IMAD.MOV.U32 R11, RZ, RZ, R15 ;  /* 0x000000ffff0b0224 */ /* 0x000fca00078e000f */
[----:B------:R0:W-:Y:S01]  /*64c0*/  @P0 STG.E.U16 desc[UR36][R10.64+0x60], R80 ;  /* 0x000060500a000986 */ /* 0x0001e2000c101524 */
[----:B------:R-:W-:-:S04]  /*64d0*/  ISETP.GT.AND P0, PT, R4, 0x31, PT ;  /* 0x000000310400780c */ /* 0x000fc80003f04270 */
        /* <DEDUP_REMOVED lines=8> */
[----:B------:R-:W-:-:S04]  /*6560*/  IADD3 R12, P1, R57, R8, RZ ;  /* 0x00000008390c7210 */ /* 0x000fc80007f3e0ff */
[----:B------:R-:W-:Y:S02]  /*6570*/  IADD3.X R13, R23, R9, RZ, P1, !PT ;  /* 0x00000009170d7210 */ /* 0x000fe40000ffe4ff */
[----:B------:R-:W-:-:S13]  /*6580*/  ISETP.GT.AND P1, PT, R3, RZ, P2 ;  /* 0x000000ff0300720c */ /* 0x000fda0001724270 */
[----:B------:R-:W-:Y:S01]  /*6590*/  @P1 STG.E.U16 desc[UR36][R14.64+0x70], R84 ;  /* 0x000070540e001986 */ /* 0x000fe2000c101524 */
[----:B------:R-:W-:-:S05]  /*65a0*/  IADD3 R20, P1, R57, R8, RZ ;  /* 0x0000000839147210 */ /* 0x000fca0007f3e0ff */
[----:B------:R-:W-:Y:S01]  /*65b0*/  IMAD.X R21, R23, 0x1, R9, P1 ;  /* 0x0000000117157824 */ /* 0x000fe200008e0609 */
[----:B0-----:R-:W-:-:S05]  /*65c0*/  IADD3 R10, P1, R57, R14, RZ ;  /* 0x0000000e390a7210 */ /* 0x001fca0007f3e0ff */
[----:B------:R-:W-:Y:S01]  /*65d0*/  IMAD.X R11, R23, 0x1, R15, P1 ;  /* 0x00000001170b7824 */ /* 0x000fe200008e060f */
[----:B------:R-:W-:-:S04]  /*65e0*/  ISETP.GT.AND P1, PT, R4, 0x39, PT ;  /* 0x000000390400780c */ /* 0x000fc80003f24270 */
[----:B------:R-:W-:-:S13]  /*65f0*/  ISETP.GT.AND P5, PT, R3, RZ, P1 ;  /* 0x000000ff0300720c */ /* 0x000fda0000fa4270 */
[----:B------:R-:W-:Y:S01]  /*6600*/  @P5 STG.E.U16 desc[UR36][R14.64+0x72], R85 ;  /* 0x000072550e005986 */ /* 0x000fe2000c101524 */
[----:B------:R-:W-:-:S13]  /*6610*/  ISETP.GT.AND P5, PT, R3, 0x8, P2 ;  /* 0x000000080300780c */ /* 0x000fda00017a4270 */
[----:B------:R-:W-:Y:S01]  /*6620*/  @P5 STG.E.U16 desc[UR36][R8.64+0x70], R86 ;  /* 0x0000705608005986 */ /* 0x000fe2000c101524 */
[----:B------:R-:W-:-:S13]  /*6630*/  ISETP.GT.AND P5, PT, R3, 0x8, P1 ;  /* 0x000000080300780c */ /* 0x000fda0000fa4270 */
[----:B------:R0:W-:Y:S01]  /*6640*/  @P5 STG.E.U16 desc[UR36][R8.64+0x72], R87 ;  /* 0x0000725708005986 */ /* 0x0001e2000c101524 */
[C---:B------:R-:W-:Y:S02]  /*6650*/  ISETP.GT.AND P5, PT, R3.reuse, 0x80, P6 ;  /* 0x000000800300780c */ /* 0x040fe400037a4270 */
[----:B------:R-:W-:-:S11]  /*6660*/  ISETP.GT.AND P6, PT, R3, 0x88, P6 ;  /* 0x000000880300780c */ /* 0x000fd600037c4270 */
[----:B------:R-:W-:Y:S01]  /*6670*/  @P5 STG.E.U16 desc[UR36][R10.64], R24 ;  /* 0x000000180a005986 */ /* 0x000fe2000c101524 */
[----:B------:R-:W-:-:S04]  /*6680*/  ISETP.GT.AND P5, PT, R4, 0x1, PT ;  /* 0x000000010400780c */ /* 0x000fc80003fa4270 */
[----:B------:R-:W-:-:S13]  /*6690*/  ISETP.GT.AND P5, PT, R3, 0x80, P5 ;  /* 0x000000800300780c */ /* 0x000fda0002fa4270 */
[----:B0-----:R-:W-:Y:S02]  /*66a0*/  @P5 IMAD.MOV.U32 R8, RZ, RZ, R10 ;  /* 0x000000ffff085224 */ /* 0x001fe400078e000a */
[----:B------:R-:W-:-:S05]  /*66b0*/  @P5 IMAD.MOV.U32 R9, RZ, RZ, R11 ;  /* 0x000000ffff095224 */ /* 0x000fca00078e000b */
[----:B------:R0:W-:Y:S01]  /*66c0*/  @P5 STG.E.U16 desc[UR36][R8.64+0x2], R25 ;  /* 0x0000021908005986 */ /* 0x0001e2000c101524 */
[----:B------:R-:W-:-:S03]  /*66d0*/  ISETP.NE.AND P5, PT, R5, RZ, PT ;  /* 0x000000ff0500720c */ /* 0x000fc60003fa5270 */
[----:B------:R-:W-:Y:S01]  /*66e0*/  @P6 STG.E.U16 desc[UR36][R12.64], R26 ;  /* 0x0000001a0c006986 */ /* 0x000fe2000c101524 */
[----:B------:R-:W-:-:S04]  /*66f0*/  ISETP.GT.AND P6, PT, R4, 0x1, PT ;  /* 0x000000010400780c */ /* 0x000fc80003fc4270 */
[----:B------:R-:W-:-:S13]  /*6700*/  ISETP.GT.AND P6, PT, R3, 0x88, P6 ;  /* 0x000000880300780c */ /* 0x000fda00037c4270 */
[----:B------:R-:W-:Y:S01]  /*6710*/  @P6 STG.E.U16 desc[UR36][R20.64+0x2], R27 ;  /* 0x0000021b14006986 */ /* 0x000fe2000c101524 */
[----:B------:R-:W-:-:S04]  /*6720*/  ISETP.GT.AND P6, PT, R4, 0x8, PT ;  /* 0x000000080400780c */ /* 0x000fc80003fc4270 */
[----:B------:R-:W-:-:S13]  /*6730*/  ISETP.GT.AND P6, PT, R3, 0x80, P6 ;  /* 0x000000800300780c */ /* 0x000fda00037c4270 */
[----:B0-----:R-:W-:Y:S02]  /*6740*/  @P6 IMAD.MOV.U32 R8, RZ, RZ, R10 ;  /* 0x000000ffff086224 */ /* 0x001fe400078e000a */
[----:B------:R-:W-:-:S05]  /*6750*/  @P6 IMAD.MOV.U32 R9, RZ, RZ, R11 ;  /* 0x000000ffff096224 */ /* 0x000fca00078e000b */
[----:B------:R0:W-:Y:S01]  /*6760*/  @P6 STG.E.U16 desc[UR36][R8.64+0x10], R28 ;  /* 0x0000101c08006986 */ /* 0x0001e2000c101524 */
[----:B------:R-:W-:-:S04]  /*6770*/  ISETP.GT.AND P6, PT, R4, 0x9, PT ;  /* 0x000000090400780c */ /* 0x000fc80003fc4270 */
[----:B------:R-:W-:-:S13]  /*6780*/  ISETP.GT.AND P6, PT, R3, 0x80, P6 ;  /* 0x000000800300780c */ /* 0x000fda00037c4270 */
[----:B0-----:R-:W-:Y:S02]  /*6790*/  @P6 IMAD.MOV.U32 R8, RZ, RZ, R10 ;  /* 0x000000ffff086224 */ /* 0x001fe400078e000a */
[----:B------:R-:W-:-:S05]  /*67a0*/  @P6 IMAD.MOV.U32 R9, RZ, RZ, R11 ;  /* 0x000000ffff096224 */ /* 0x000fca00078e000b */
[----:B------:R0:W-:Y:S01]  /*67b0*/  @P6 STG.E.U16 desc[UR36][R8.64+0x12], R29 ;  /* 0x0000121d08006986 */ /* 0x0001e2000c101524 */
[----:B------:R-:W-:-:S04]  /*67c0*/  ISETP.GT.AND P6, PT, R4, 0x8, PT ;  /* 0x000000080400780c */ /* 0x000fc80003fc4270 */
[----:B------:R-:W-:-:S13]  /*67d0*/  ISETP.GT.AND P6, PT, R3, 0x88, P6 ;  /* 0x000000880300780c */ /* 0x000fda00037c4270 */
        /* <DEDUP_REMOVED lines=45> */
[----:B------:R-:W-:Y:S01]  /*6ab0*/  @P6 STG.E.U16 desc[UR36][R8.64+0x42], R41 ;  /* 0x0000422908006986 */ /* 0x000fe2000c101524 */
[----:B------:R-:W-:-:S04]  /*6ac0*/  ISETP.GT.AND P6, PT, R4, 0x20, PT ;  /* 0x000000200400780c */ /* 0x000fc80003fc4270 */
[----:B------:R-:W-:-:S13]  /*6ad0*/  ISETP.GT.AND P6, PT, R3, 0x88, P6 ;  /* 0x000000880300780c */ /* 0x000fda00037c4270 */
[----:B------:R-:W-:Y:S01]  /*6ae0*/  @P6 STG.E.U16 desc[UR36][R6.64+0x40], R42 ;  /* 0x0000402a06006986 */ /* 0x000fe2000c101524 */
[----:B------:R-:W-:-:S04]  /*6af0*/  ISETP.GT.AND P6, PT, R4, 0x21, PT ;  /* 0x000000210400780c */ /* 0x000fc80003fc4270 */
[----:B------:R-:W-:-:S13]  /*6b00*/  ISETP.GT.AND P6, PT, R3, 0x88, P6 ;  /* 0x000000880300780c */ /* 0x000fda00037c4270 */
[----:B------:R-:W-:Y:S02]  /*6b10*/  @P6 IMAD.MOV.U32 R4, RZ, RZ, R6 ;  /* 0x000000ffff046224 */ /* 0x000fe400078e0006 */
[----:B------:R-:W-:-:S05]  /*6b20*/  @P6 IMAD.MOV.U32 R5, RZ, RZ, R7 ;  /* 0x000000ffff056224 */ /* 0x000fca00078e0007 */
[----:B------:R0:W-:Y:S01]  /*6b30*/  @P6 STG.E.U16 desc[UR36][R4.64+0x42], R43 ;  /* 0x0000422b04006986 */ /* 0x0001e2000c101524 */
[C---:B------:R-:W-:Y:S02]  /*6b40*/  ISETP.GT.AND P6, PT, R3.reuse, 0x80, P5 ;  /* 0x000000800300780c */ /* 0x040fe40002fc4270 */
[----:B------:R-:W-:-:S11]  /*6b50*/  ISETP.GT.AND P5, PT, R3, 0x88, P5 ;  /* 0x000000880300780c */ /* 0x000fd60002fa4270 */
[----:B0-----:R-:W-:Y:S02]  /*6b60*/  @P6 IMAD.MOV.U32 R4, RZ, RZ, R10 ;  /* 0x000000ffff046224 */ /* 0x001fe400078e000a */
[----:B------:R-:W-:-:S05]  /*6b70*/  @P6 IMAD.MOV.U32 R5, RZ, RZ, R11 ;  /* 0x000000ffff056224 */ /* 0x000fca00078e000b */
[----:B------:R0:W-:Y:S01]  /*6b80*/  @P6 STG.E.U16 desc[UR36][R4.64+0x50], R44 ;  /* 0x0000502c04006986 */ /* 0x0001e2000c101524 */
[C---:B------:R-:W-:Y:S02]  /*6b90*/  ISETP.GT.AND P6, PT, R3.reuse, 0x80, P4 ;  /* 0x000000800300780c */ /* 0x040fe400027c4270 */
[----:B------:R-:W-:-:S11]  /*6ba0*/  ISETP.GT.AND P4, PT, R3, 0x88, P4 ;  /* 0x000000880300780c */ /* 0x000fd60002784270 */
[----:B0-----:R-:W-:Y:S02]  /*6bb0*/  @P6 IMAD.MOV.U32 R4, RZ, RZ, R10 ;  /* 0x000000ffff046224 */ /* 0x001fe400078e000a */
[----:B------:R-:W-:-:S05]  /*6bc0*/  @P6 IMAD.MOV.U32 R5, RZ, RZ, R11 ;  /* 0x000000ffff056224 */ /* 0x000fca00078e000b */
[----:B------:R0:W-:Y:S02]  /*6bd0*/  @P6 STG.E.U16 desc[UR36][R4.64+0x52], R45 ;  /* 0x0000522d04006986 */ /* 0x0001e4000c101524 */
[----:B0-----:R-:W-:Y:S02]  /*6be0*/  @P5 IMAD.MOV.U32 R4, RZ, RZ, R6 ;  /* 0x000000ffff045224 */ /* 0x001fe400078e0006 */
[----:B------:R-:W-:-:S05]  /*6bf0*/  @P5 IMAD.MOV.U32 R5, RZ, RZ, R7 ;  /* 0x000000ffff055224 */ /* 0x000fca00078e0007 */
[----:B------:R0:W-:Y:S01]  /*6c00*/  @P5 STG.E.U16 desc[UR36][R4.64+0x50], R46 ;  /* 0x0000502e04005986 */ /* 0x0001e2000c101524 */
[C---:B------:R-:W-:Y:S02]  /*6c10*/  ISETP.GT.AND P5, PT, R3.reuse, 0x80, P3 ;  /* 0x000000800300780c */ /* 0x040fe40001fa4270 */
[----:B------:R-:W-:Y:S01]  /*6c20*/  ISETP.GT.AND P3, PT, R3, 0x88, P3 ;  /* 0x000000880300780c */ /* 0x000fe20001f64270 */
        /* <DEDUP_REMOVED lines=14> */
[----:B------:R-:W-:Y:S02]  /*6d10*/  ISETP.GT.AND P1, PT, R3, 0x88, P1 ;  /* 0x000000880300780c */ /* 0x000fe40000f24270 */
[----:B0-----:R-:W-:Y:S01]  /*6d20*/  @P3 MOV R4, R6 ;  /* 0x0000000600043202 */ /* 0x001fe20000000f00 */
[----:B------:R-:W-:-:S05]  /*6d30*/  @P3 IMAD.MOV.U32 R5, RZ, RZ, R7 ;  /* 0x000000ffff053224 */ /* 0x000fca00078e0007 */
[----:B------:R0:W-:Y:S02]  /*6d40*/  @P3 STG.E.U16 desc[UR36][R4.64+0x60], R50 ;  /* 0x0000603204003986 */ /* 0x0001e4000c101524 */
[----:B0-----:R-:W-:Y:S02]  /*6d50*/  @P0 IMAD.MOV.U32 R4, RZ, RZ, R6 ;  /* 0x000000ffff040224 */ /* 0x001fe400078e0006 */
[----:B------:R-:W-:-:S05]  /*6d60*/  @P0 IMAD.MOV.U32 R5, RZ, RZ, R7 ;  /* 0x000000ffff050224 */ /* 0x000fca00078e0007 */
[----:B------:R0:W-:Y:S02]  /*6d70*/  @P0 STG.E.U16 desc[UR36][R4.64+0x62], R51 ;  /* 0x0000623304000986 */ /* 0x0001e4000c101524 */
[----:B0-----:R-:W-:Y:S02]  /*6d80*/  @P5 IMAD.MOV.U32 R4, RZ, RZ, R10 ;  /* 0x000000ffff045224 */ /* 0x001fe400078e000a */
[----:B------:R-:W-:-:S05]  /*6d90*/  @P5 IMAD.MOV.U32 R5, RZ, RZ, R11 ;  /* 0x000000ffff055224 */ /* 0x000fca00078e000b */
[----:B------:R0:W-:Y:S04]  /*6da0*/  @P5 STG.E.U16 desc[UR36][R4.64+0x70], R52 ;  /* 0x0000703404005986 */ /* 0x0001e8000c101524 */
[----:B------:R1:W-:Y:S01]  /*6db0*/  @P4 STG.E.U16 desc[UR36][R10.64+0x72], R53 ;  /* 0x000072350a004986 */ /* 0x0003e2000c101524 */
[----:B0-----:R-:W-:Y:S02]  /*6dc0*/  @P2 IMAD.MOV.U32 R4, RZ, RZ, R6 ;  /* 0x000000ffff042224 */ /* 0x001fe400078e0006 */
[----:B------:R-:W-:-:S05]  /*6dd0*/  @P2 IMAD.MOV.U32 R5, RZ, RZ, R7 ;  /* 0x000000ffff052224 */ /* 0x000fca00078e0007 */
[----:B------:R1:W-:Y:S04]  /*6de0*/  @P2 STG.E.U16 desc[UR36][R4.64+0x70], R54 ;  /* 0x0000703604002986 */ /* 0x0003e8000c101524 */
[----:B------:R1:W-:Y:S02]  /*6df0*/  @P1 STG.E.U16 desc[UR36][R6.64+0x72], R55 ;  /* 0x0000723706001986 */ /* 0x0003e4000c101524 */
.L_x_152:
[----:B------:R-:W-:Y:S05]  /*6e00*/  BSYNC B0 ;  /* 0x0000000000007941 */ /* 0x000fea0003800000 */
.L_x_28:
[----:B------:R-:W-:Y:S01]  /*6e10*/  ULDC UR4, c[0x0][0xc] ;  /* 0x0000030000047ab9 */ /* 0x000fe20000000800 */
[----:B------:R-:W-:Y:S01]  /*6e20*/  ULDC UR5, c[0x0][0x10] ;  /* 0x0000040000057ab9 */ /* 0x000fe20000000800 */
[----:B------:R-:W2:Y:S01]  /*6e30*/  LDC R3, c[0x0][0x14] ;  /* 0x00000500ff037b82 */ /* 0x000ea20000000800 */
[----:B------:R-:W-:Y:S01]  /*6e40*/  UIMAD.WIDE.U32 UR4, UR4, UR5, URZ ;  /* 0x00000005040472a5 */ /* 0x000fe2000f8e003f */
[----:B------:R-:W-:Y:S02]  /*6e50*/  IMAD.MOV.U32 R90, RZ, RZ, -0x1 ;  /* 0xffffffffff5a7424 */ /* 0x000fe400078e00ff */
[----:B------:R-:W-:-:S03]  /*6e60*/  IMAD.MOV.U32 R23, RZ, RZ, -0x1 ;  /* 0xffffffffff177424 */ /* 0x000fc600078e00ff */
[----:B--2---:R-:W-:-:S04]  /*6e70*/  IMAD.WIDE.U32 R16, R3, UR4, R16 ;  /* 0x0000000403107c25 */ /* 0x004fc8000f8e0010 */
[----:B------:R-:W-:Y:S01]  /*6e80*/  IMAD R3, R3, UR5, RZ ;  /* 0x0000000503037c24 */ /* 0x000fe2000f8e02ff */
[----:B------:R-:W-:Y:S02]  /*6e90*/  ULDC.64 UR4, c[0x0][0x650] ;  /* 0x0001940000047ab9 */ /* 0x000fe40000000a00 */
[----:B------:R-:W-:Y:S01]  /*6ea0*/  ISETP.GE.U32.AND P0, PT, R16, UR4, PT ;  /* 0x0000000410007c0c */ /* 0x000fe2000bf06070 */
[--C-:B------:R-:W-:Y:S01]  /*6eb0*/  IMAD.IADD R17, R17, 0x1, R3.reuse ;  /* 0x0000000111117824 */ /* 0x100fe200078e0203 */
[----:B------:R-:W-:-:S04]  /*6ec0*/  PRMT R3, RZ, 0x7610, R3 ;  /* 0x00007610ff037816 */ /* 0x000fc80000000003 */
[----:B------:R-:W-:-:S13]  /*6ed0*/  ISETP.GE.U32.AND.EX P0, PT, R17, UR5, PT, P0 ;  /* 0x0000000511007c0c */ /* 0x000fda000bf06100 */
[----:B------:R-:W-:Y:S05]  /*6ee0*/  @P0 BRA `(.L_x_153) ;  /* 0x0000000400640947 */ /* 0x000fea0003800000 */
[----:B0-----:R-:W0:Y:S01]  /*6ef0*/  S2R R12, SR_CTAID.X ;  /* 0x00000000000c7919 */ /* 0x001e220000002500 */
[----:B-1--4-:R-:W1:Y:S01]  /*6f00*/  LDC.64 R10, c[0x0][0x628] ;  /* 0x00018a00ff0a7b82 */ /* 0x012e620000000a00 */
[----:B------:R-:W-:Y:S01]  /*6f10*/  ULDC UR4, c[0x0][0x150] ;  /* 0x0000540000047ab9 */ /* 0x000fe20000000800 */
[----:B------:R-:W-:Y:S01]  /*6f20*/  IMAD.MOV.U32 R8, RZ, RZ, R16 ;  /* 0x000000ffff087224 */ /* 0x000fe200078e0010 */
[----:B------:R-:W2:Y:S01]  /*6f30*/  S2R R24, SR_CTAID.Y ;  /* 0x0000000000187919 */ /* 0x000ea20000002600 */
[----:B------:R-:W-:-:S04]  /*6f40*/  IMAD.MOV.U32 R9, RZ, RZ, R17 ;  /* 0x000000ffff097224 */ /* 0x000fc800078e0011 */
[----:B------:R-:W4:Y:S08]  /*6f50*/  LDC R21, c[0x0][0x144] ;  /* 0x00005100ff157b82 */ /* 0x000f300000000800 */
[----:B------:R-:W2:Y:S08]  /*6f60*/  LDC R0, c[0x0][0x630] ;  /* 0x00018c00ff007b82 */ /* 0x000eb00000000800 */
[----:B------:R-:W2:Y:S01]  /*6f70*/  LDC.64 R14, c[0x0][0x620] ;  /* 0x00018800ff0e7b82 */ /* 0x000ea20000000a00 */
[----:B-1----:R-:W-:-:S04]  /*6f80*/  ISETP.NE.U32.AND P0, PT, R10, RZ, PT ;  /* 0x000000ff0a00720c */ /* 0x002fc80003f05070 */
[----:B------:R-:W-:Y:S02]  /*6f90*/  ISETP.NE.AND.EX P0, PT, R11, RZ, PT, P0 ;  /* 0x000000ff0b00720c */ /* 0x000fe40003f05300 */
[----:B0-----:R-:W-:-:S05]  /*6fa0*/  I2FP.F32.U32 R3, R12 ;  /* 0x0000000c00037245 */ /* 0x001fca0000201000 */
[----:B------:R-:W-:-:S04]  /*6fb0*/  FMUL R3, R3, UR4 ;  /* 0x0000000403037c20 */ /* 0x000fc80008400000 */
[----:B------:R0:W1:Y:S02]  /*6fc0*/  F2I.U32.TRUNC.NTZ R20, R3 ;  /* 0x0000000300147305 */ /* 0x000064000020f000 */
[----:B----4-:R-:W-:Y:S05]  /*6fd0*/  @!P0 BRA `(.L_x_154) ;  /* 0x0000000000288947 */ /* 0x010fea0003800000 */
[----:B0-----:R-:W0:Y:S02]  /*6fe0*/  LDC R3, c[0x0][0x634] ;  /* 0x00018d00ff037b82 */ /* 0x001e240000000800 */
        /* <DEDUP_REMOVED lines=9> */
.L_x_154:
[----:B------:R-:W4:Y:S01]  /*7080*/  LDC.64 R28, c[0x0][0x640] ;  /* 0x00019000ff1c7b82 */ /* 0x000f220000000a00 */
[-CC-:B--2---:R-:W-:Y:S01]  /*7090*/  SHF.R.U64 R23, R8, R0.reuse, R9.reuse ;  /* 0x0000000008177219 */ /* 0x184fe20000001209 */
[----:B-1----:R-:W-:Y:S01]  /*70a0*/  IMAD.MOV R20, RZ, RZ, -R20 ;  /* 0x000000ffff147224 */ /* 0x002fe200078e0a14 */
[----:B------:R-:W-:Y:S01]  /*70b0*/  SHF.R.U32.HI R0, RZ, R0, R9 ;  /* 0x00000000ff007219 */ /* 0x000fe20000011609 */
[----:B------:R-:W-:Y:S01]  /*70c0*/  ULDC UR4, c[0x0][0x154] ;  /* 0x0000550000047ab9 */ /* 0x000fe20000000800 */
[----:B0-----:R-:W-:Y:S01]  /*70d0*/  IADD3 R3, P0, RZ, -R23, RZ ;  /* 0x80000017ff037210 */ /* 0x001fe20007f1e0ff */
[----:B------:R-:W-:Y:S02]  /*70e0*/  IMAD R21, R21, R20, R12 ;  /* 0x0000001415157224 */ /* 0x000fe400078e020c */
[----:B------:R-:W0:Y:S01]  /*70f0*/  LDC R6, c[0x0][0x618] ;  /* 0x00018600ff067b82 */ /* 0x000e220000000800 */
[----:B------:R-:W-:Y:S02]  /*7100*/  IMAD.MOV.U32 R7, RZ, RZ, 0x1 ;  /* 0x00000001ff077424 */ /* 0x000fe400078e00ff */
[----:B------:R-:W-:-:S04]  /*7110*/  IMAD.X R5, RZ, RZ, ~R0, P0 ;  /* 0x000000ffff057224 */ /* 0x000fc800000e0e00 */
[-C--:B------:R-:W-:Y:S01]  /*7120*/  IMAD R0, R5, R14.reuse, RZ ;  /* 0x0000000e05007224 */ /* 0x080fe200078e02ff */
[----:B------:R-:W1:Y:S01]  /*7130*/  LDC R8, c[0x0][0x608] ;  /* 0x00018200ff087b82 */ /* 0x000e620000000800 */
[----:B------:R-:W-:-:S04]  /*7140*/  IMAD.WIDE.U32 R4, R3, R14, R16 ;  /* 0x0000000e03047225 */ /* 0x000fc800078e0010 */
[----:B------:R-:W-:Y:S01]  /*7150*/  IMAD R3, R3, R15, R0 ;  /* 0x0000000f03037224 */ /* 0x000fe200078e0200 */
[----:B------:R-:W-:Y:S02]  /*7160*/  I2FP.F32.U32 R0, R24 ;  /* 0x0000001800007245 */ /* 0x000fe40000201000 */
[----:B------:R-:W2:Y:S01]  /*7170*/  LDC R26, c[0x0][0x658] ;  /* 0x00019600ff1a7b82 */ /* 0x000ea20000000800 */
[----:B------:R-:W-:Y:S01]  /*7180*/  IMAD.IADD R3, R5, 0x1, R3 ;  /* 0x0000000105037824 */ /* 0x000fe200078e0203 */
[----:B----4-:R-:W-:Y:S01]  /*7190*/  ISETP.NE.U32.AND P0, PT, R28, RZ, PT ;  /* 0x000000ff1c00720c */ /* 0x010fe20003f05070 */
[----:B------:R-:W-:Y:S01]  /*71a0*/  FMUL R0, R0, UR4 ;  /* 0x0000000400007c20 */ /* 0x000fe20008400000 */
[----:B------:R-:W-:Y:S02]  /*71b0*/  IMAD.MOV.U32 R5, RZ, RZ, -0x1 ;  /* 0xffffffffff057424 */ /* 0x000fe400078e00ff */
[----:B------:R-:W-:Y:S01]  /*71c0*/  ISETP.NE.AND.EX P0, PT, R29, RZ, PT, P0 ;  /* 0x000000ff1d00720c */ /* 0x000fe20003f05300 */
[----:B------:R4:W2:Y:S01]  /*71d0*/  F2I.U32.TRUNC.NTZ R13, R0 ;  /* 0x00000000000d7305 */ /* 0x0008a2000020f000 */
[----:B------:R-:W3:Y:S01]  /*71e0*/  LDC R15, c[0x0][0x148] ;  /* 0x00005200ff0f7b82 */ /* 0x000ee20000000800 */
[----:B0-----:R-:W-:-:S02]  /*71f0*/  SHF.R.U64 R12, R4, R6, R3 ;  /* 0x00000006040c7219 */ /* 0x001fc40000001203 */
[----:B------:R-:W-:-:S05]  /*7200*/  SHF.R.U32.HI R3, RZ, R6, R3 ;  /* 0x00000006ff037219 */ /* 0x000fca0000011603 */
[----:B------:R-:W0:Y:S01]  /*7210*/  LDC R20, c[0x0][0x600] ;  /* 0x00018000ff147b82 */ /* 0x000e220000000800 */
[-CC-:B-1----:R-:W-:Y:S02]  /*7220*/  SHF.R.U64 R10, R12, R8.reuse, R3.reuse ;  /* 0x000000080c0a7219 */ /* 0x182fe40000001203 */
[----:B------:R-:W-:-:S05]  /*7230*/  SHF.R.U32.HI R3, RZ, R8, R3 ;  /* 0x00000008ff037219 */ /* 0x000fca0000011603 */
[----:B------:R-:W1:Y:S01]  /*7240*/  LDC R27, c[0x0][0x648] ;  /* 0x00019200ff1b7b82 */ /* 0x000e620000000800 */
[-C--:B--2---:R-:W-:Y:S02]  /*7250*/  SHF.L.U32 R4, R5, R26.reuse, RZ ;  /* 0x0000001a05047219 */ /* 0x084fe400000006ff */
[-CC-:B------:R-:W-:Y:S02]  /*7260*/  SHF.R.U64 R14, R10, R26.reuse, R3.reuse ;  /* 0x0000001a0a0e7219 */ /* 0x180fe40000001203 */
[----:B------:R-:W-:Y:S02]  /*7270*/  SHF.R.U32.HI R5, RZ, R26, R3 ;  /* 0x0000001aff057219 */ /* 0x000fe40000011603 */
[----:B------:R-:W-:Y:S01]  /*7280*/  LOP3.LUT R25, RZ, R4, RZ, 0x33, !PT ;  /* 0x00000004ff197212 */ /* 0x000fe200078e33ff */
[----:B------:R-:W2:Y:S01]  /*7290*/  LDC R30, c[0x0][0x638] ;  /* 0x00018e00ff1e7b82 */ /* 0x000ea20000000800 */
[----:B------:R-:W-:Y:S01]  /*72a0*/  SHF.L.U32 R26, R7, R26, RZ ;  /* 0x0000001a071a7219 */ /* 0x000fe200000006ff */
[----:B------:R-:W-:-:S06]  /*72b0*/  IMAD.MOV.U32 R4, RZ, RZ, R14 ;  /* 0x000000ffff047224 */ /* 0x000fcc00078e000e */
[----:B------:R-:W0:Y:S01]  /*72c0*/  LDC R31, c[0x0][0x610] ;  /* 0x00018400ff1f7b82 */ /* 0x000e220000000800 */
[----:B----4-:R-:W-:Y:S05]  /*72d0*/  @!P0 BRA `(.L_x_155) ;  /* 0x0000000000288947 */ /* 0x010fea0003800000 */
[----:B------:R-:W4:Y:S02]  /*72e0*/  LDC R3, c[0x0][0x64c] ;  /* 0x00019300ff037b82 */ /* 0x000f240000000800 */
[----:B----4-:R-:W-:-:S05]  /*72f0*/  IADD3 R3, P0, R14, R3, RZ ;  /* 0x000000030e037210 */ /* 0x010fca0007f1e0ff */
        /* <DEDUP_REMOVED lines=8> */
.L_x_155:
[----:B------:R-:W-:Y:S01]  /*7380*/  ISETP.NE.AND P0, PT, R2, 0x1, PT ;  /* 0x000000010200780c */ /* 0x000fe20003f05270 */
[----:B0-----:R-:W-:Y:S01]  /*7390*/  VIADD R7, R20, 0xffffffff ;  /* 0xffffffff14077836 */ /* 0x001fe20000000000 */
[----:B-1----:R-:W-:Y:S01]  /*73a0*/  SHF.R.U64 R0, R4, R27, R5 ;  /* 0x0000001b04007219 */ /* 0x002fe20000001205 */
[----:B------:R-:W-:Y:S01]  /*73b0*/  IMAD.MOV R13, RZ, RZ, -R13 ;  /* 0x000000ffff0d7224 */ /* 0x000fe200078e0a0d */
[----:B------:R-:W-:Y:S01]  /*73c0*/  LOP3.LUT R5, R10, R25, RZ, 0xc0, !PT ;  /* 0x000000190a057212 */ /* 0x000fe200078ec0ff */
[----:B------:R-:W-:Y:S01]  /*73d0*/  IMAD.MOV.U32 R4, RZ, RZ, 0x1 ;  /* 0x00000001ff047424 */ /* 0x000fe200078e00ff */
[----:B------:R-:W-:Y:S01]  /*73e0*/  LOP3.LUT R12, R12, R7, RZ, 0xc0, !PT ;  /* 0x000000070c0c7212 */ /* 0x000fe200078ec0ff */
[----:B------:R-:W-:Y:S02]  /*73f0*/  IMAD.MOV R3, RZ, RZ, -R0 ;  /* 0x000000ffff037224 */ /* 0x000fe400078e0a00 */
[----:B------:R-:W-:Y:S02]  /*7400*/  IMAD R0, R26, R0, R5 ;  /* 0x000000001a007224 */ /* 0x000fe400078e0205 */
[----:B--2---:R-:W-:-:S02]  /*7410*/  IMAD R3, R3, R30, R14 ;  /* 0x0000001e03037224 */ /* 0x004fc400078e020e */
[----:B---3--:R-:W-:Y:S02]  /*7420*/  @P0 IMAD R21, R15, R13, R24 ;  /* 0x0000000d0f150224 */ /* 0x008fe400078e0218 */
[----:B------:R-:W-:Y:S01]  /*7430*/  IMAD R5, R3, R20, R12 ;  /* 0x0000001403057224 */ /* 0x000fe200078e020c */
[----:B------:R-:W-:Y:S01]  /*7440*/  PRMT R3, R4, 0x7610, R3 ;  /* 0x0000761004037816 */ /* 0x000fe20000000003 */
[----:B------:R-:W-:-:S05]  /*7450*/  IMAD R0, R0, R31, R21 ;  /* 0x0000001f00007224 */ /* 0x000fca00078e0215 */
[----:B------:R-:W-:Y:S02]  /*7460*/  SEL R90, R5, R0, !P0 ;  /* 0x00000000055a7207 */ /* 0x000fe40004000000 */
[----:B------:R-:W-:-:S07]  /*7470*/  SEL R0, R0, R5, !P0 ;  /* 0x0000000500007207 */ /* 0x000fce0004000000 */
.L_x_153:
[----:B------:R-:W-:Y:S01]  /*7480*/  LOP3.LUT P0, RZ, R3, 0xff, RZ, 0xc0, !PT ;  /* 0x000000ff03ff7812 */ /* 0x000fe2000780c0ff */
[----:B------:R-:W-:-:S12]  /*7490*/  IMAD.MOV.U32 R94, RZ, RZ, R0 ;  /* 0x000000ffff5e7224 */ /* 0x000fd800078e0000 */
[----:B------:R-:W-:Y:S05]  /*74a0*/  @P0 BRA `(.L_x_156) ;  /* 0xffffff9800ac0947 */ /* 0x000fea000383ffff */
[----:B------:R-:W-:Y:S05]  /*74b0*/  EXIT ;  /* 0x000000000000794d */ /* 0x000fea0003800000 */
.L_x_3:
[----:B0-----:R-:W-:Y:S01]  /*74c0*/  ULDC.64 UR4, c[0x0][0x650] ;  /* 0x0001940000047ab9 */ /* 0x001fe20000000a00 */
        /* <DEDUP_REMOVED lines=16> */
[----:B0-----:R-:W-:-:S04]  /*75d0*/  IADD3 R11, P0, R16, R7, RZ ;  /* 0x00000007100b7210 */ /* 0x001fc80007f1e0ff */
[----:B------:R-:W-:-:S05]  /*75e0*/  IADD3.X R15, RZ, R17, RZ, P0, !PT ;  /* 0x00000011ff0f7210 */ /* 0x000fca00007fe4ff */
[----:B------:R-:W-:-:S04]  /*75f0*/  IMAD.WIDE.U32 R6, R15, R12, RZ ;  /* 0x0000000c0f067225 */ /* 0x000fc800078e00ff */
[----:B------:R-:W-:-:S04]  /*7600*/  IMAD.WIDE.U32 R8, P0, R11, R13, R6 ;  /* 0x0000000d0b087225 */ /* 0x000fc80007800006 */
[----:B------:R-:W-:-:S04]  /*7610*/  IMAD.WIDE.U32 R6, R11, R12, RZ ;  /* 0x0000000c0b067225 */ /* 0x000fc800078e00ff */
[----:B------:R-:W-:Y:S01]  /*7620*/  IMAD.X R11, RZ, RZ, RZ, P0 ;  /* 0x000000ffff0b7224 */ /* 0x000fe200000e06ff */
[----:B------:R-:W-:Y:S01]  /*7630*/  IADD3 RZ, P0, R7, R8, RZ ;  /* 0x0000000807ff7210 */ /* 0x000fe20007f1e0ff */
[----:B------:R-:W-:-:S04]  /*7640*/  IMAD.MOV.U32 R10, RZ, RZ, R9 ;  /* 0x000000ffff0a7224 */ /* 0x000fc800078e0009 */
[----:B------:R-:W-:-:S08]  /*7650*/  IMAD.WIDE.U32.X R10, R15, R13, R10, P0 ;  /* 0x0000000d0f0a7225 */ /* 0x000fd000000e040a */
.L_x_158:
[--C-:B------:R-:W-:Y:S01]  /*7660*/  SHF.R.U64 R12, R10, R14, R11.reuse ;  /* 0x0000000e0a0c7219 */ /* 0x100fe2000000120b */
[----:B------:R-:W0:Y:S01]  /*7670*/  LDC R22, c[0x0][0x618] ;  /* 0x00018600ff167b82 */ /* 0x000e220000000800 */
[----:B------:R-:W-:Y:S01]  /*7680*/  I2FP.F32.U32 R6, R4 ;  /* 0x0000000400067245 */ /* 0x000fe20000201000 */
[----:B------:R-:W-:Y:S01]  /*7690*/  ULDC UR4, c[0x0][0x150] ;  /* 0x0000540000047ab9 */ /* 0x000fe20000000800 */
[----:B------:R-:W-:Y:S02]  /*76a0*/  SHF.R.U32.HI R5, RZ, R14, R11 ;  /* 0x0000000eff057219 */ /* 0x000fe4000001160b */
[----:B------:R-:W-:Y:S01]  /*76b0*/  IADD3 R9, P0, RZ, -R12, RZ ;  /* 0x8000000cff097210 */ /* 0x000fe20007f1e0ff */
[----:B------:R-:W-:Y:S01]  /*76c0*/  FMUL R11, R6, UR4 ;  /* 0x00000004060b7c20 */ /* 0x000fe20008400000 */
[----:B------:R-:W-:Y:S01]  /*76d0*/  ULDC UR4, c[0x0][0x154] ;  /* 0x0000550000047ab9 */ /* 0x000fe20000000800 */
[----:B------:R-:W1:Y:S02]  /*76e0*/  LDC.64 R24, c[0x0][0x640] ;  /* 0x00019000ff187b82 */ /* 0x000e640000000a00 */
[----:B------:R-:W-:-:S02]  /*76f0*/  IMAD.X R5, RZ, RZ, ~R5, P0 ;  /* 0x000000ffff057224 */ /* 0x000fc400000e0e05 */
[----:B------:R-:W2:Y:S01]  /*7700*/  F2I.U32.TRUNC.NTZ R11, R11 ;  /* 0x0000000b000b7305 */ /* 0x000ea2000020f000 */
[----:B------:R-:W-:-:S03]  /*7710*/  IMAD.WIDE.U32 R6, R9, R20, R16 ;  /* 0x0000001409067225 */ /* 0x000fc600078e0010 */
[----:B------:R-:W3:Y:S01]  /*7720*/  LDC R13, c[0x0][0x144] ;  /* 0x00005100ff0d7b82 */ /* 0x000ee20000000800 */
[----:B------:R-:W-:-:S04]  /*7730*/  IMAD R8, R5, R20, RZ ;  /* 0x0000001405087224 */ /* 0x000fc800078e02ff */
[----:B------:R-:W-:Y:S02]  /*7740*/  IMAD R5, R9, R21, R8 ;  /* 0x0000001509057224 */ /* 0x000fe400078e0208 */
[----:B------:R-:W-:Y:S01]  /*7750*/  IMAD.MOV.U32 R8, RZ, RZ, -0x1 ;  /* 0xffffffffff087424 */ /* 0x000fe200078e00ff */
[----:B------:R-:W4:Y:S01]  /*7760*/  LDC R14, c[0x0][0x608] ;  /* 0x00018200ff0e7b82 */ /* 0x000f220000000800 */
[----:B------:R-:W-:Y:S01]  /*7770*/  IMAD.IADD R5, R7, 0x1, R5 ;  /* 0x0000000107057824 */ /* 0x000fe200078e0205 */
[----:B------:R-:W-:-:S04]  /*7780*/  I2FP.F32.U32 R7, R3 ;  /* 0x0000000300077245 */ /* 0x000fc80000201000 */
[-C--:B0-----:R-:W-:Y:S01]  /*7790*/  SHF.R.U64 R10, R6, R22.reuse, R5 ;  /* 0x00000016060a7219 */ /* 0x081fe20000001205 */
[----:B--2---:R-:W-:Y:S01]  /*77a0*/  IMAD.MOV R6, RZ, RZ, -R11 ;  /* 0x000000ffff067224 */ /* 0x004fe200078e0a0b */
[----:B------:R-:W0:Y:S01]  /*77b0*/  LDC R9, c[0x0][0x658] ;  /* 0x00019600ff097b82 */ /* 0x000e220000000800 */
[----:B-1----:R-:W-:Y:S01]  /*77c0*/  ISETP.NE.U32.AND P0, PT, R24, RZ, PT ;  /* 0x000000ff1800720c */ /* 0x002fe20003f05070 */
[----:B------:R-:W-:Y:S01]  /*77d0*/  FMUL R7, R7, UR4 ;  /* 0x0000000407077c20 */ /* 0x000fe20008400000 */
[----:B------:R-:W-:Y:S02]  /*77e0*/  SHF.R.U32.HI R5, RZ, R22, R5 ;  /* 0x00000016ff057219 */ /* 0x000fe40000011605 */
[----:B------:R-:W-:-:S03]  /*77f0*/  ISETP.NE.AND.EX P0, PT, R25, RZ, PT, P0 ;  /* 0x000000ff1900720c */ /* 0x000fc60003f05300 */
[----:B------:R-:W1:Y:S01]  /*7800*/  LDC R20, c[0x0][0x148] ;  /* 0x00005200ff147b82 */ /* 0x000e620000000800 */
[----:B---3--:R-:W-:Y:S02]  /*7810*/  IMAD R23, R13, R6, R4 ;  /* 0x000000060d177224 */ /* 0x008fe400078e0204 */
[----:B------:R-:W-:-:S05]  /*7820*/  IMAD.MOV.U32 R6, RZ, RZ, 0x1 ;  /* 0x00000001ff067424 */ /* 0x000fca00078e00ff */
[----:B------:R-:W2:Y:S01]  /*7830*/  LDC R21, c[0x0][0x600] ;  /* 0x00018000ff157b82 */ /* 0x000ea20000000800 */
[-CC-:B----4-:R-:W-:Y:S02]  /*7840*/  SHF.R.U64 R13, R10, R14.reuse, R5.reuse ;  /* 0x0000000e0a0d7219 */ /* 0x190fe40000001205 */
[----:B------:R-:W-:Y:S02]  /*7850*/  SHF.R.U32.HI R4, RZ, R14, R5 ;  /* 0x0000000eff047219 */ /* 0x000fe40000011605 */
[----:B------:R3:W4:Y:S03]  /*7860*/  F2I.U32.TRUNC.NTZ R14, R7 ;  /* 0x00000007000e7305 */ /* 0x000726000020f000 */
[----:B------:R-:W1:Y:S01]  /*7870*/  LDC R26, c[0x0][0x648] ;  /* 0x00019200ff1a7b82 */ /* 0x000e620000000800 */
[-C--:B0-----:R-:W-:Y:S02]  /*7880*/  SHF.R.U64 R15, R13, R9.reuse, R4 ;  /* 0x000000090d0f7219 */ /* 0x081fe40000001204 */
[----:B------:R-:W-:-:S02]  /*7890*/  SHF.L.U32 R8, R8, R9, RZ ;  /* 0x0000000908087219 */ /* 0x000fc400000006ff */
[-C--:B------:R-:W-:Y:S01]  /*78a0*/  SHF.R.U32.HI R5, RZ, R9.reuse, R4 ;  /* 0x00000009ff057219 */ /* 0x080fe20000011604 */
[----:B------:R-:W-:Y:S01]  /*78b0*/  IMAD.MOV.U32 R4, RZ, RZ, R15 ;  /* 0x000000ffff047224 */ /* 0x000fe200078e000f */
[----:B------:R-:W-:Y:S01]  /*78c0*/  SHF.L.U32 R22, R6, R9, RZ ;  /* 0x0000000906167219 */ /* 0x000fe200000006ff */
[----:B------:R-:W0:Y:S01]  /*78d0*/  LDC R27, c[0x0][0x638] ;  /* 0x00018e00ff1b7b82 */ /* 0x000e220000000800 */
[----:B------:R-:W-:-:S07]  /*78e0*/  LOP3.LUT R28, RZ, R8, RZ, 0x33, !PT ;  /* 0x00000008ff1c7212 */ /* 0x000fce00078e33ff */
        /* <DEDUP_REMOVED lines=12> */
.L_x_159:
[----:B------:R-:W-:Y:S01]  /*79b0*/  ISETP.NE.AND P0, PT, R2, 0x1, PT ;  /* 0x000000010200780c */ /* 0x000fe20003f05270 */
[----:B--2---:R-:W-:Y:S01]  /*79c0*/  VIADD R7, R21, 0xffffffff ;  /* 0xffffffff15077836 */ /* 0x004fe20000000000 */
[----:B-1----:R-:W-:Y:S01]  /*79d0*/  SHF.R.U64 R5, R4, R26, R5 ;  /* 0x0000001a04057219 */ /* 0x002fe20000001205 */
[----:B------:R-:W-:Y:S01]  /*79e0*/  IMAD.MOV R14, RZ, RZ, -R14 ;  /* 0x000000ffff0e7224 */ /* 0x000fe200078e0a0e */
[----:B------:R-:W-:Y:S01]  /*79f0*/  LOP3.LUT R4, R13, R28, RZ, 0xc0, !PT ;  /* 0x0000001c0d047212 */ /* 0x000fe200078ec0ff */
[----:B------:R-:W-:Y:S01]  /*7a00*/  IMAD.MOV.U32 R8, RZ, RZ, R12 ;  /* 0x000000ffff087224 */ /* 0x000fe200078e000c */
[----:B------:R-:W-:Y:S01]  /*7a10*/  LOP3.LUT R10, R10, R7, RZ, 0xc0, !PT ;  /* 0x000000070a0a7212 */ /* 0x000fe200078ec0ff */
[----:B------:R-:W-:Y:S02]  /*7a20*/  IMAD.MOV R6, RZ, RZ, -R5 ;  /* 0x000000ffff067224 */ /* 0x000fe400078e0a05 */
[----:B------:R-:W-:-:S04]  /*7a30*/  IMAD R4, R22, R5, R4 ;  /* 0x0000000516047224 */ /* 0x000fc800078e0204 */
[----:B------:R-:W-:Y:S02]  /*7a40*/  @P0 IMAD R23, R20, R14, R3 ;  /* 0x0000000e14170224 */ /* 0x000fe400078e0203 */
[----:B0-----:R-:W-:Y:S02]  /*7a50*/  IMAD R3, R6, R27, R15 ;  /* 0x0000001b06037224 */ /* 0x001fe400078e020f */
[----:B------:R-:W-:Y:S02]  /*7a60*/  IMAD R7, R4, R29, R23 ;  /* 0x0000001d04077224 */ /* 0x000fe400078e0217 */
[----:B------:R-:W-:Y:S02]  /*7a70*/  IMAD R4, R3, R21, R10 ;  /* 0x0000001503047224 */ /* 0x000fe400078e020a */
[----:B------:R-:W-:-:S03]  /*7a80*/  IMAD.MOV.U32 R6, RZ, RZ, 0x1 ;  /* 0x00000001ff067424 */ /* 0x000fc600078e00ff */
[----:B------:R-:W-:Y:S02]  /*7a90*/  SEL R9, R4, R7, !P0 ;  /* 0x0000000704097207 */ /* 0x000fe40004000000 */
[----:B------:R-:W-:-:S07]  /*7aa0*/  SEL R7, R7, R4, !P0 ;  /* 0x0000000407077207 */ /* 0x000fce0004000000 */
.L_x_157:
[----:B------:R-:W-:-:S08]  /*7ab0*/  NOP ;  /* 0x0000000000007918 */ /* 0x000fd00000000000 */
[----:B------:R-:W0:-:S00]  /*7ac0*/  USETMAXREG.DEALLOC.CTAPOOL 0x28 ;  /* 0x00000028000079c8 */ /* 0x000e0000080e0500 */
[----:B0-----:R-:W-:-:S13]  /*7ad0*/  ISETP.NE.AND P0, PT, R0, RZ, PT ;  /* 0x000000ff0000720c */ /* 0x001fda0003f05270 */
[----:B------:R-:W-:Y:S05]  /*7ae0*/  @P0 EXIT ;  /* 0x000000000000094d */ /* 0x000fea0003800000 */
[----:B------:R-:W-:Y:S01]  /*7af0*/  LOP3.LUT P0, RZ, R6, 0xff, RZ, 0xc0, !PT ;  /* 0x000000ff06ff7812 */ /* 0x000fe2000780c0ff */
[----:B------:R-:W-:Y:S02]  /*7b00*/  IMAD.MOV.U32 R0, RZ, RZ, 0x1 ;  /* 0x00000001ff007424 */ /* 0x000fe400078e00ff */
[----:B------:R-:W-:-:S10]  /*7b10*/  IMAD.MOV.U32 R12, RZ, RZ, RZ ;  /* 0x000000ffff0c7224 */ /* 0x000fd400078e00ff */
[----:B------:R-:W-:Y:S05]  /*7b20*/  @!P0 BRA `(.L_x_160) ;  /* 0x0000000c00308947 */ /* 0x000fea0003800000 */
[----:B------:R-:W0:Y:S01]  /*7b30*/  LDC R0, c[0x0][0x28c] ;  /* 0x0000a300ff007b82 */ /* 0x000e220000000800 */
[----:B------:R-:W-:Y:S01]  /*7b40*/  ULDC UR5, c[0x0][0x658] ;  /* 0x0001960000057ab9 */ /* 0x000fe20000000800 */
[----:B------:R-:W-:Y:S01]  /*7b50*/  UMOV UR7, 0xffffffff ;  /* 0xffffffff00077882 */ /* 0x000fe20000000000 */
[----:B------:R-:W-:Y:S01]  /*7b60*/  ULDC UR6, c[0x0][0xc] ;  /* 0x0000030000067ab9 */ /* 0x000fe20000000800 */
[----:B------:R-:W-:Y:S01]  /*7b70*/  USHF.L.U32 UR8, UR7, UR5, URZ ;  /* 0x0000000507087299 */ /* 0x000fe2000800063f */
[C---:B------:R-:W-:Y:S01]  /*7b80*/  LOP3.LUT P2, RZ, R18.reuse, 0x7f, RZ, 0xc0, !PT ;  /* 0x0000007f12ff7812 */ /* 0x040fe2000784c0ff */
[----:B------:R-:W-:Y:S01]  /*7b90*/  UMOV UR9, 0x1 ;  /* 0x0000000100097882 */ /* 0x000fe20000000000 */
[----:B------:R-:W-:Y:S01]  /*7ba0*/  ULDC UR7, c[0x0][0x10] ;  /* 0x0000040000077ab9 */ /* 0x000fe20000000800 */
[----:B------:R-:W-:Y:S01]  /*7bb0*/  LOP3.LUT P0, RZ, R18, 0x1f, RZ, 0xc0, !PT ;  /* 0x0000001f12ff7812 */ /* 0x000fe2000780c0ff */
[----:B------:R-:W-:Y:S01]  /*7bc0*/  UIMAD.WIDE.U32 UR6, UR6, UR7, URZ ;  /* 0x00000007060672a5 */ /* 0x000fe2000f8e003f */
[----:B------:R-:W-:Y:S01]  /*7bd0*/  BSSY B0, `(.L_x_160) ;  /* 0x00000c1000007945 */ /* 0x000fe20003800000 */
[----:B------:R-:W-:Y:S01]  /*7be0*/  USHF.L.U32 UR22, UR9, UR5, URZ ;  /* 0x0000000509167299 */ /* 0x000fe2000800063f */
[----:B------:R-:W-:Y:S01]  /*7bf0*/  IMAD.MOV.U32 R13, RZ, RZ, 0x1 ;  /* 0x00000001ff0d7424 */ /* 0x000fe200078e00ff */
[----:B------:R-:W-:Y:S01]  /*7c00*/  LOP3.LUT R11, R19, 0x2, RZ, 0xfc, !PT ;  /* 0x00000002130b7812 */ /* 0x000fe200078efcff */
[----:B------:R-:W-:Y:S01]  /*7c10*/  ULDC UR5, c[0x0][0x14] ;  /* 0x0000050000057ab9 */ /* 0x000fe20000000800 */
[----:B------:R-:W-:Y:S01]  /*7c20*/  PLOP3.LUT P0, PT, P0, P2, PT, 0x8a, 0x0 ;  /* 0x000000000000781c */ /* 0x000fe20000705172 */
[----:B------:R-:W-:Y:S01]  /*7c30*/  UIMAD.WIDE.U32 UR24, UR6, UR5, URZ ;  /* 0x00000005061872a5 */ /* 0x000fe2000f8e003f */
[----:B------:R-:W-:Y:S01]  /*7c40*/  IMAD.MOV.U32 R12, RZ, RZ, RZ ;  /* 0x000000ffff0c7224 */ /* 0x000fe200078e00ff */
[----:B------:R-:W-:Y:S01]  /*7c50*/  UIMAD UR13, UR7, UR5, URZ ;  /* 0x00000005070d72a4 */ /* 0x000fe2000f8e023f */
[----:B------:R-:W-:Y:S01]  /*7c60*/  ULDC UR4, c[0x0][0x600] ;  /* 0x0001800000047ab9 */ /* 0x000fe20000000800 */
[----:B------:R-:W-:-:S02]  /*7c70*/  ULOP3.LUT UR21, URZ, UR8, URZ, 0x33, !UPT ;  /* 0x000000083f157292 */ /* 0x000fc4000f8e333f */
[----:B------:R-:W-:Y:S01]  /*7c80*/  UIADD3 UR4, UR4, -0x1, URZ ;  /* 0xffffffff04047890 */ /* 0x000fe2000fffe03f */
[----:B0-----:R-:W-:Y:S01]  /*7c90*/  VIADD R0, R0, 0x3f ;  /* 0x0000003f00007836 */ /* 0x001fe20000000000 */
[----:B------:R-:W-:Y:S01]  /*7ca0*/  UIADD3 UR13, UR25, UR13, URZ ;  /* 0x0000000d190d7290 */ /* 0x000fe2000fffe03f */
[----:B------:R-:W-:-:S03]  /*7cb0*/  ULDC.64 UR26, c[0x0][0x198] ;  /* 0x00006600001a7ab9 */ /* 0x000fc60000000a00 */
[----:B------:R-:W-:-:S04]  /*7cc0*/  SHF.R.S32.HI R3, RZ, 0x1f, R0 ;  /* 0x0000001fff037819 */ /* 0x000fc80000011400 */
[----:B------:R-:W-:Y:S01]  /*7cd0*/  LEA.HI R3, R3, R0, RZ, 0x6 ;  /* 0x0000000003037211 */ /* 0x000fe200078f30ff */
[----:B------:R-:W-:-:S03]  /*7ce0*/  IMAD.MOV.U32 R0, RZ, RZ, 0x1 ;  /* 0x00000001ff007424 */ /* 0x000fc600078e00ff */
[----:B------:R-:W-:-:S05]  /*7cf0*/  SHF.R.S32.HI R3, RZ, 0x6, R3 ;  /* 0x00000006ff037819 */ /* 0x000fca0000011403 */
[----:B------:R-:W-:-:S07]  /*7d00*/  VIADD R10, R3, 0x1 ;  /* 0x00000001030a7836 */ /* 0x000fce0000000000 */
.L_x_172:
[----:B------:R-:W-:-:S03]  /*7d10*/  UMOV UR5, 0xffffffff ;  /* 0xffffffff00057882 */ /* 0x000fc60000000000 */
[----:B------:R-:W-:Y:S05]  /*7d20*/  BRA.DIV UR5, `(.L_x_161) ;  /* 0x0000000e05c07947 */ /* 0x000fea000b800000 */
[----:B------:R-:W-:-:S13]  /*7d30*/  ELECT P6, URZ, PT ;  /* 0x00000000003f782f */ /* 0x000fda00038c0000 */
.L_x_184:
[----:B------:R-:W0:Y:S01]  /*7d40*/  LDC R4, c[0x0][0x28c] ;  /* 0x0000a300ff047b82 */ /* 0x000e220000000800 */
[----:B------:R-:W-:Y:S01]  /*7d50*/  BSSY B1, `(.L_x_162) ;  /* 0x0000037000017945 */ /* 0x000fe20003800000 */
[----:B0-----:R-:W-:-:S13]  /*7d60*/  ISETP.LT.OR P6, PT, R4, 0x1, !P6 ;  /* 0x000000010400780c */ /* 0x001fda00077c1670 */
[----:B------:R-:W-:Y:S05]  /*7d70*/  @P6 BRA `(.L_x_163) ;  /* 0x0000000000d06947 */ /* 0x000fea0003800000 */
[----:B------:R-:W-:Y:S02]  /*7d80*/  IMAD.SHL.U32 R15, R9, 0x40, RZ ;  /* 0x00000040090f7824 */ /* 0x000fe400078e00ff */
[----:B------:R-:W-:Y:S02]  /*7d90*/  IMAD.SHL.U32 R18, R7, 0x100, RZ ;  /* 0x0000010007127824 */ /* 0x000fe400078e00ff */
[----:B------:R-:W-:Y:S02]  /*7da0*/  IMAD.MOV.U32 R20, RZ, RZ, RZ ;  /* 0x000000ffff147224 */ /* 0x000fe400078e00ff */
[----:B------:R-:W-:Y:S02]  /*7db0*/  IMAD.MOV.U32 R4, RZ, RZ, R10 ;  /* 0x000000ffff047224 */ /* 0x000fe400078e000a */
[----:B------:R-:W-:Y:S02]  /*7dc0*/  IMAD.MOV.U32 R5, RZ, RZ, R0 ;  /* 0x000000ffff057224 */ /* 0x000fe400078e0000 */
[----:B------:R-:W-:-:S07]  /*7dd0*/  IMAD.MOV.U32 R6, RZ, RZ, R12 ;  /* 0x000000ffff067224 */ /* 0x000fce00078e000c */
.L_x_167:
[----:B------:R-:W0:Y:S01]  /*7de0*/  S2R R14, SR_CgaCtaId ;  /* 0x00000000000e7919 */ /* 0x000e220000008800 */
[----:B------:R-:W-:Y:S01]  /*7df0*/  MOV R7, 0x400 ;  /* 0x0000040000077802 */ /* 0x000fe20000000f00 */
[----:B------:R-:W1:Y:S03]  /*7e00*/  @!P2 LDC R9, c[0x0][0x500] ;  /* 0x00014000ff09ab82 */ /* 0x000e660000000800 */
[----:B0-----:R-:W-:Y:S02]  /*7e10*/  LEA R21, R14, R7, 0x18 ;  /* 0x000000070e157211 */ /* 0x001fe400078ec0ff */
[----:B------:R-:W-:-:S03]  /*7e20*/  SHF.L.U32 R7, R5, 0x1f, RZ ;  /* 0x0000001f05077819 */ /* 0x000fc600000006ff */
[----:B------:R-:W-:-:S04]  /*7e30*/  IMAD R14, R6, 0x8, R21 ;  /* 0x00000008060e7824 */ /* 0x000fc800078e0215 */
[----:B------:R-:W0:Y:S02]  /*7e40*/  SYNCS.PHASECHK.TRANS64.TRYWAIT P1, [R14+URZ+0x28], R7 ;  /* 0x000028070e0075a7 */ /* 0x000e24000802017f */
[----:B01----:R-:W-:Y:S05]  /*7e50*/  @!P1 BRA `(.L_x_164) ;  /* 0x0000000c00949947 */ /* 0x003fea0003800000 */
.L_x_185:
[----:B0-----:R-:W-:Y:S01]  /*7e60*/  PRMT R7, R11, 0x9910, RZ ;  /* 0x000099100b077816 */ /* 0x001fe200000000ff */
[----:B------:R0:W-:Y:S03]  /*7e70*/  @!P2 SYNCS.ARRIVE.TRANS64 RZ, [R14+URZ], R9 ;  /* 0x000000090effa9a7 */ /* 0x0001e6000800003f */
[----:B------:R-:W-:-:S13]  /*7e80*/  ISETP.NE.AND P1, PT, R7, 0x2, PT ;  /* 0x000000020700780c */ /* 0x000fda0003f25270 */
[----:B0-----:R-:W-:Y:S05]  /*7e90*/  @P1 BRA `(.L_x_165) ;  /* 0x0000000000041947 */ /* 0x001fea0003800000 */
[----:B------:R-:W-:Y:S01]  /*7ea0*/  BPT.TRAP 0x1 ;  /* 0x000000040000795c */ /* 0x000fe20000300000 */
.L_x_165:
[----:B------:R-:W-:Y:S05]  /*7eb0*/  @P0 BRA `(.L_x_166) ;  /* 0x0000000000040947 */ /* 0x000fea0003800000 */
[----:B------:R-:W-:Y:S01]  /*7ec0*/  BPT.TRAP 0x1 ;  /* 0x000000040000795c */ /* 0x000fe20000300000 */
.L_x_166:
[--C-:B------:R-:W-:Y:S01]  /*7ed0*/  IMAD R7, R6, 0x8000, R21.reuse ;  /* 0x0000800006077824 */ /* 0x100fe200078e0215 */
[----:B------:R-:W-:Y:S01]  /*7ee0*/  R2UR UR19, R20 ;  /* 0x00000000141372ca */ /* 0x000fe200000e0000 */
[----:B------:R-:W-:Y:S01]  /*7ef0*/  IMAD R21, R6, 0x2000, R21 ;  /* 0x0000200006157824 */ /* 0x000fe200078e0215 */
[----:B------:R-:W-:Y:S01]  /*7f00*/  R2UR UR9, R14 ;  /* 0x000000000e0972ca */ /* 0x000fe200000e0000 */
[----:B------:R-:W-:Y:S01]  /*7f10*/  VIADD R4, R4, 0xffffffff ;  /* 0xffffffff04047836 */ /* 0x000fe20000000000 */
[----:B------:R-:W-:Y:S01]  /*7f20*/  R2UR UR5, R7 ;  /* 0x00000000070572ca */ /* 0x000fe200000e0000 */
[----:B------:R-:W-:Y:S01]  /*7f30*/  UIADD3 UR6, UP0, UR26, 0xf0, URZ ;  /* 0x000000f01a067890 */ /* 0x000fe2000ff1e03f */
[----:B------:R-:W-:Y:S01]  /*7f40*/  R2UR UR16, R21 ;  /* 0x00000000151072ca */ /* 0x000fe200000e0000 */
[----:B------:R-:W-:Y:S01]  /*7f50*/  UIADD3 UR28, UP1, UR26, 0x1f0, URZ ;  /* 0x000001f01a1c7890 */ /* 0x000fe2000ff3e03f */
[----:B------:R-:W-:Y:S01]  /*7f60*/  R2UR UR12, R8 ;  /* 0x00000000080c72ca */ /* 0x000fe200000e0000 */
[----:B------:R-:W-:Y:S01]  /*7f70*/  UIADD3.X UR7, URZ, UR27, URZ, UP0, !UPT ;  /* 0x0000001b3f077290 */ /* 0x000fe200087fe43f */
[----:B------:R-:W-:Y:S01]  /*7f80*/  R2UR UR11, R18 ;  /* 0x00000000120b72ca */ /* 0x000fe200000e0000 */
[----:B------:R-:W-:Y:S01]  /*7f90*/  VIADD R6, R6, 0x1 ;  /* 0x0000000106067836 */ /* 0x000fe20000000000 */
[----:B------:R-:W-:Y:S01]  /*7fa0*/  R2UR UR18, R15 ;  /* 0x000000000f1272ca */ /* 0x000fe200000e0000 */
[----:B------:R-:W-:Y:S01]  /*7fb0*/  UIADD3.X UR29, URZ, UR27, URZ, UP1, !UPT ;  /* 0x0000001b3f1d7290 */ /* 0x000fe20008ffe43f */
[----:B------:R-:W-:Y:S01]  /*7fc0*/  ISETP.GT.AND P3, PT, R4, 0x1, PT ;  /* 0x000000010400780c */ /* 0x000fe20003f64270 */
[----:B------:R-:W-:Y:S01]  /*7fd0*/  UMOV UR14, 0x0 ;  /* 0x00000000000e7882 */ /* 0x000fe20000000000 */
[----:B------:R-:W-:Y:S01]  /*7fe0*/  ISETP.NE.AND P1, PT, R6, 0x5, PT ;  /* 0x000000050600780c */ /* 0x000fe20003f25270 */
[----:B------:R-:W-:Y:S01]  /*7ff0*/  UIADD3 UR8, UR5, 0x100, URZ ;  /* 0x0000010005087890 */ /* 0x000fe2000fffe03f */
[----:B------:R-:W-:Y:S01]  /*8000*/  IADD3 R20, R20, 0x40, RZ ;  /* 0x0000004014147810 */ /* 0x000fe20007ffe0ff */
[----:B------:R-:W-:Y:S01]  /*8010*/  UIADD3 UR16, UR16, 0x28100, URZ ;  /* 0x0002810010107890 */ /* 0x000fe2000fffe03f */
[----:B------:R-:W-:Y:S01]  /*8020*/  SEL R14, RZ, 0x1, P1 ;  /* 0x00000001ff0e7807 */ /* 0x000fe20000800000 */
[----:B------:R-:W-:Y:S01]  /*8030*/  UMOV UR15, 0x10000000 ;  /* 0x10000000000f7882 */ /* 0x000fe20000000000 */
[----:B------:R-:W-:Y:S01]  /*8040*/  UMOV UR10, UR19 ;  /* 0x00000013000a7c82 */ /* 0x000fe20008000000 */
[----:B------:R-:W-:Y:S01]  /*8050*/  UMOV UR17, UR9 ;  /* 0x0000000900117c82 */ /* 0x000fe20008000000 */
[----:B------:R-:W-:Y:S01]  /*8060*/  UMOV UR20, UR12 ;  /* 0x0000000c00147c82 */ /* 0x000fe20008000000 */
[----:B------:R-:W-:Y:S01]  /*8070*/  LOP3.LUT R5, R5, R14, RZ, 0x3c, !PT ;  /* 0x0000000e05057212 */ /* 0x000fe200078e3cff */
[----:B------:R0:W-:Y:S01]  /*8080*/  UTMALDG.3D [UR8], [UR6], desc[UR14] ;  /* 0x00000e08060075b4 */ /* 0x0001e20008011000 */
[----:B------:R-:W-:Y:S01]  /*8090*/  SEL R6, R6, RZ, P1 ;  /* 0x000000ff06067207 */ /* 0x000fe20000800000 */
[----:B------:R0:W-:Y:S02]  /*80a0*/  UTMALDG.3D [UR16], [UR28], desc[UR14] ;  /* 0x00000e101c0075b4 */ /* 0x0001e40008011000 */
[----:B0-----:R-:W-:Y:S05]  /*80b0*/  @P3 BRA `(.L_x_167) ;  /* 0xfffffffc00483947 */ /* 0x001fea000383ffff */
.L_x_163:
[----:B------:R-:W-:Y:S05]  /*80c0*/  BSYNC B1 ;  /* 0x0000000000017941 */ /* 0x000fea0003800000 */
.L_x_162:
[----:B------:R-:W-:Y:S01]  /*80d0*/  LOP3.LUT P3, RZ, R13, 0xff, RZ, 0xc0, !PT ;  /* 0x000000ff0dff7812 */ /* 0x000fe2000786c0ff */
[----:B------:R-:W-:Y:S01]  /*80e0*/  IMAD.IADD R12, R3, 0x1, R12 ;  /* 0x00000001030c7824 */ /* 0x000fe200078e020c */
[----:B------:R-:W-:Y:S01]  /*80f0*/  IADD3 R16, P4, R16, UR24, RZ ;  /* 0x0000001810107c10 */ /* 0x000fe2000ff9e0ff */
[----:B------:R-:W-:Y:S01]  /*8100*/  ULDC.64 UR6, c[0x0][0x650] ;  /* 0x0001940000067ab9 */ /* 0x000fe20000000a00 */
[----:B------:R-:W-:Y:S01]  /*8110*/  BSSY B1, `(.L_x_168) ;  /* 0x000006a000017945 */ /* 0x000fe20003800000 */
[----:B------:R-:W-:Y:S01]  /*8120*/  IMAD.MOV.U32 R9, RZ, RZ, -0x1 ;  /* 0xffffffffff097424 */ /* 0x000fe200078e00ff */
[----:B------:R-:W-:Y:S01]  /*8130*/  ISETP.GT.U32.AND P1, PT, R12, 0x4, PT ;  /* 0x000000040c00780c */ /* 0x000fe20003f24070 */
[----:B------:R-:W-:Y:S01]  /*8140*/  IMAD.MOV.U32 R8, RZ, RZ, -0x1 ;  /* 0xffffffffff087424 */ /* 0x000fe200078e00ff */
[----:B------:R-:W-:Y:S02]  /*8150*/  IADD3.X R17, R17, UR13, RZ, P4, !PT ;  /* 0x0000000d11117c10 */ /* 0x000fe4000a7fe4ff */
[----:B------:R-:W-:-:S02]  /*8160*/  ISETP.LT.U32.AND P1, PT, R3, 0x5, P1 ;  /* 0x000000050300780c */ /* 0x000fc40000f21070 */
[----:B------:R-:W-:Y:S01]  /*8170*/  PRMT R13, RZ, 0x7610, R13 ;  /* 0x00007610ff0d7816 */ /* 0x000fe2000000000d */
[----:B------:R-:W0:Y:S01]  /*8180*/  @P3 S2R R5, SR_CgaCtaId ;  /* 0x0000000000053919 */ /* 0x000e220000008800 */
[----:B------:R-:W-:-:S04]  /*8190*/  @P3 MOV R4, 0x400 ;  /* 0x0000040000043802 */ /* 0x000fc80000000f00 */
[----:B0-----:R-:W-:Y:S01]  /*81a0*/  @P3 LEA R6, R5, R4, 0x18 ;  /* 0x0000000405063211 */ /* 0x001fe200078ec0ff */
[----:B------:R-:W-:-:S03]  /*81b0*/  IMAD.WIDE.U32 R4, R12, -0x33333333, RZ ;  /* 0xcccccccd0c047825 */ /* 0x000fc600078e00ff */
[----:B------:R0:W-:Y:S01]  /*81c0*/  @P3 SYNCS.ARRIVE.TRANS64.A1T0 RZ, [R6+URZ+0x68], RZ ;  /* 0x000068ff06ff39a7 */ /* 0x0001e2000810003f */
[----:B------:R-:W-:Y:S02]  /*81d0*/  ISETP.GE.U32.AND P3, PT, R3, 0x5, PT ;  /* 0x000000050300780c */ /* 0x000fe40003f66070 */
[----:B------:R-:W-:Y:S02]  /*81e0*/  SHF.R.U32.HI R7, RZ, 0x2, R5 ;  /* 0x00000002ff077819 */ /* 0x000fe40000011605 */
[----:B------:R-:W-:Y:S02]  /*81f0*/  SEL R5, RZ, 0x1, !P1 ;  /* 0x00000001ff057807 */ /* 0x000fe40004800000 */
[----:B------:R-:W-:Y:S01]  /*8200*/  ISETP.GE.U32.AND P1, PT, R16, UR6, PT ;  /* 0x0000000610007c0c */ /* 0x000fe2000bf26070 */
[----:B------:R-:W-:Y:S01]  /*8210*/  IMAD R12, R7, -0x5, R12 ;  /* 0xfffffffb070c7824 */ /* 0x000fe200078e020c */
[----:B------:R-:W-:Y:S02]  /*8220*/  LOP3.LUT R0, R0, R5, RZ, 0x3c, !PT ;  /* 0x0000000500007212 */ /* 0x000fe400078e3cff */
[----:B------:R-:W-:-:S02]  /*8230*/  ISETP.GE.U32.AND.EX P1, PT, R17, UR7, PT, P1 ;  /* 0x0000000711007c0c */ /* 0x000fc4000bf26110 */
[----:B------:R-:W-:Y:S02]  /*8240*/  PRMT R4, RZ, 0x7610, R4 ;  /* 0x00007610ff047816 */ /* 0x000fe40000000004 */
[----:B------:R-:W-:Y:S01]  /*8250*/  @P3 LOP3.LUT R0, R0, 0x1, R7, 0x78, !PT ;  /* 0x0000000100003812 */ /* 0x000fe200078e7807 */
[----:B------:R-:W-:-:S08]  /*8260*/  IMAD.MOV.U32 R7, RZ, RZ, -0x1 ;  /* 0xffffffffff077424 */ /* 0x000fd000078e00ff */
[----:B0-----:R-:W-:Y:S05]  /*8270*/  @P1 BRA `(.L_x_169) ;  /* 0x00000004004c1947 */ /* 0x001fea0003800000 */
[----:B------:R-:W-:Y:S01]  /*8280*/  ULDC.64 UR6, c[0x0][0x628] ;  /* 0x00018a0000067ab9 */ /* 0x000fe20000000a00 */
[----:B------:R-:W0:Y:S01]  /*8290*/  S2R R15, SR_CTAID.X ;  /* 0x00000000000f7919 */ /* 0x000e220000002500 */
[----:B------:R-:W-:Y:S01]  /*82a0*/  ISETP.NE.U32.AND P1, PT, RZ, UR6, PT ;  /* 0x00000006ff007c0c */ /* 0x000fe2000bf25070 */
[----:B------:R-:W-:Y:S01]  /*82b0*/  ULDC UR8, c[0x0][0x630] ;  /* 0x00018c0000087ab9 */ /* 0x000fe20000000800 */
[----:B------:R-:W-:Y:S01]  /*82c0*/  IMAD.MOV.U32 R4, RZ, RZ, R16 ;  /* 0x000000ffff047224 */ /* 0x000fe200078e0010 */
[----:B------:R-:W1:Y:S01]  /*82d0*/  S2R R14, SR_CTAID.Y ;  /* 0x00000000000e7919 */ /* 0x000e620000002600 */
[----:B------:R-:W-:Y:S01]  /*82e0*/  ISETP.NE.AND.EX P1, PT, RZ, UR7, PT, P1 ;  /* 0x00000007ff007c0c */ /* 0x000fe2000bf25310 */
[----:B------:R-:W-:-:S12]  /*82f0*/  IMAD.MOV.U32 R5, RZ, RZ, R17 ;  /* 0x000000ffff057224 */ /* 0x000fd800078e0011 */
[----:B------:R-:W-:Y:S05]  /*8300*/  @!P1 BRA `(.L_x_170) ;  /* 0x0000000000289947 */ /* 0x000fea0003800000 */
[----:B------:R-:W-:Y:S02]  /*8310*/  ULDC UR5, c[0x0][0x634] ;  /* 0x00018d0000057ab9 */ /* 0x000fe40000000800 */
[----:B------:R-:W-:-:S05]  /*8320*/  IADD3 R9, P1, R16, UR5, RZ ;  /* 0x0000000510097c10 */ /* 0x000fca000ff3e0ff */
[----:B------:R-:W-:-:S04]  /*8330*/  IMAD.X R21, RZ, RZ, R17, P1 ;  /* 0x000000ffff157224 */ /* 0x000fc800008e0611 */
[----:B------:R-:W-:-:S04]  /*8340*/  IMAD.WIDE.U32 R6, R21, UR6, RZ ;  /* 0x0000000615067c25 */ /* 0x000fc8000f8e00ff */
[----:B------:R-:W-:-:S04]  /*8350*/  IMAD.WIDE.U32 R6, P1, R9, UR7, R6 ;  /* 0x0000000709067c25 */ /* 0x000fc8000f820006 */
[----:B------:R-:W-:-:S04]  /*8360*/  IMAD.WIDE.U32 R8, R9, UR6, RZ ;  /* 0x0000000609087c25 */ /* 0x000fc8000f8e00ff */
[----:B------:R-:W-:Y:S01]  /*8370*/  IMAD.X R5, RZ, RZ, RZ, P1 ;  /* 0x000000ffff057224 */ /* 0x000fe200008e06ff */
[----:B------:R-:W-:Y:S01]  /*8380*/  IADD3 RZ, P1, R9, R6, RZ ;  /* 0x0000000609ff7210 */ /* 0x000fe20007f3e0ff */
[----:B------:R-:W-:-:S04]  /*8390*/  IMAD.MOV.U32 R4, RZ, RZ, R7 ;  /* 0x000000ffff047224 */ /* 0x000fc800078e0007 */
[----:B------:R-:W-:-:S08]  /*83a0*/  IMAD.WIDE.U32.X R4, R21, UR7, R4, P1 ;  /* 0x0000000715047c25 */ /* 0x000fd000088e0404 */
.L_x_170:
[--C-:B------:R-:W-:Y:S01]  /*83b0*/  SHF.R.U64 R8, R4, UR8, R5.reuse ;  /* 0x0000000804087c19 */ /* 0x100fe20008001205 */
[----:B------:R-:W-:Y:S01]  /*83c0*/  ULDC.64 UR6, c[0x0][0x620] ;  /* 0x0001880000067ab9 */ /* 0x000fe20000000a00 */
[----:B------:R-:W-:Y:S01]  /*83d0*/  SHF.R.U32.HI R4, RZ, UR8, R5 ;  /* 0x00000008ff047c19 */ /* 0x000fe20008011605 */
[----:B------:R-:W-:Y:S01]  /*83e0*/  ULDC UR5, c[0x0][0x150] ;  /* 0x0000540000057ab9 */ /* 0x000fe20000000800 */
[----:B------:R-:W-:Y:S01]  /*83f0*/  IADD3 R7, P1, RZ, -R8, RZ ;  /* 0x80000008ff077210 */ /* 0x000fe20007f3e0ff */
[----:B------:R-:W2:Y:S01]  /*8400*/  LDC R24, c[0x0][0x144] ;  /* 0x00005100ff187b82 */ /* 0x000ea20000000800 */
[----:B0-----:R-:W-:Y:S01]  /*8410*/  I2FP.F32.U32 R9, R15 ;  /* 0x0000000f00097245 */ /* 0x001fe20000201000 */
[----:B------:R-:W-:Y:S02]  /*8420*/  ULDC.64 UR8, c[0x0][0x640] ;  /* 0x0001900000087ab9 */ /* 0x000fe40000000a00 */
[----:B------:R-:W-:Y:S01]  /*8430*/  IMAD.X R4, RZ, RZ, ~R4, P1 ;  /* 0x000000ffff047224 */ /* 0x000fe200008e0e04 */
[----:B------:R-:W-:-:S03]  /*8440*/  ISETP.NE.U32.AND P1, PT, RZ, UR8, PT ;  /* 0x00000008ff007c0c */ /* 0x000fc6000bf25070 */
[----:B------:R-:W-:Y:S01]  /*8450*/  IMAD R6, R4, UR6, RZ ;  /* 0x0000000604067c24 */ /* 0x000fe2000f8e02ff */
[----:B------:R-:W0:Y:S01]  /*8460*/  LDC R21, c[0x0][0x148] ;  /* 0x00005200ff157b82 */ /* 0x000e220000000800 */
[C---:B------:R-:W-:Y:S01]  /*8470*/  IMAD.WIDE.U32 R4, R7.reuse, UR6, R16 ;  /* 0x0000000607047c25 */ /* 0x040fe2000f8e0010 */
[----:B------:R-:W-:Y:S01]  /*8480*/  ULDC UR6, c[0x0][0x154] ;  /* 0x0000550000067ab9 */ /* 0x000fe20000000800 */
[----:B------:R-:W-:Y:S02]  /*8490*/  ISETP.NE.AND.EX P1, PT, RZ, UR9, PT, P1 ;  /* 0x00000009ff007c0c */ /* 0x000fe4000bf25310 */
[----:B------:R-:W-:Y:S02]  /*84a0*/  IMAD R7, R7, UR7, R6 ;  /* 0x0000000707077c24 */ /* 0x000fe4000f8e0206 */
[----:B------:R-:W-:Y:S01]  /*84b0*/  FMUL R6, R9, UR5 ;  /* 0x0000000509067c20 */ /* 0x000fe20008400000 */
[----:B------:R-:W-:Y:S01]  /*84c0*/  ULDC UR5, c[0x0][0x618] ;  /* 0x0001860000057ab9 */ /* 0x000fe20000000800 */
[----:B------:R-:W-:Y:S01]  /*84d0*/  ULDC UR7, c[0x0][0x608] ;  /* 0x0001820000077ab9 */ /* 0x000fe20000000800 */
[----:B------:R-:W-:-:S03]  /*84e0*/  IMAD.IADD R5, R5, 0x1, R7 ;  /* 0x0000000105057824 */ /* 0x000fc600078e0207 */
[----:B------:R-:W3:Y:S02]  /*84f0*/  F2I.U32.TRUNC.NTZ R6, R6 ;  /* 0x0000000600067305 */ /* 0x000ee4000020f000 */
[----:B------:R-:W-:Y:S02]  /*8500*/  SHF.R.U64 R9, R4, UR5, R5 ;  /* 0x0000000504097c19 */ /* 0x000fe40008001205 */
[----:B-1----:R-:W-:-:S05]  /*8510*/  I2FP.F32.U32 R4, R14 ;  /* 0x0000000e00047245 */ /* 0x002fca0000201000 */
[----:B------:R-:W-:Y:S01]  /*8520*/  FMUL R22, R4, UR6 ;  /* 0x0000000604167c20 */ /* 0x000fe20008400000 */
[----:B------:R-:W-:Y:S01]  /*8530*/  SHF.R.U32.HI R4, RZ, UR5, R5 ;  /* 0x00000005ff047c19 */ /* 0x000fe20008011605 */
[----:B------:R-:W-:-:S03]  /*8540*/  ULDC UR5, c[0x0][0x658] ;  /* 0x0001960000057ab9 */ /* 0x000fc60000000800 */
[--C-:B------:R-:W-:Y:S01]  /*8550*/  SHF.R.U64 R20, R9, UR7, R4.reuse ;  /* 0x0000000709147c19 */ /* 0x100fe20008001204 */
[----:B------:R-:W1:Y:S01]  /*8560*/  F2I.U32.TRUNC.NTZ R22, R22 ;  /* 0x0000001600167305 */ /* 0x000e62000020f000 */
[----:B------:R-:W-:Y:S01]  /*8570*/  SHF.R.U32.HI R5, RZ, UR7, R4 ;  /* 0x00000007ff057c19 */ /* 0x000fe20008011604 */
[----:B---3--:R-:W-:-:S03]  /*8580*/  IMAD.MOV R6, RZ, RZ, -R6 ;  /* 0x000000ffff067224 */ /* 0x008fc600078e0a06 */
[----:B------:R-:W-:Y:S01]  /*8590*/  SHF.R.U64 R18, R20, UR5, R5 ;  /* 0x0000000514127c19 */ /* 0x000fe20008001205 */
[----:B--2---:R-:W-:Y:S01]  /*85a0*/  IMAD R15, R24, R6, R15 ;  /* 0x00000006180f7224 */ /* 0x004fe200078e020f */
[----:B------:R-:W-:-:S03]  /*85b0*/  SHF.R.U32.HI R23, RZ, UR5, R5 ;  /* 0x00000005ff177c19 */ /* 0x000fc60008011605 */
[----:B------:R-:W-:Y:S02]  /*85c0*/  IMAD.MOV.U32 R4, RZ, RZ, R18 ;  /* 0x000000ffff047224 */ /* 0x000fe400078e0012 */
[----:B------:R-:W-:Y:S01]  /*85d0*/  IMAD.MOV.U32 R5, RZ, RZ, R23 ;  /* 0x000000ffff057224 */ /* 0x000fe200078e0017 */
[----:B-1----:R-:W-:Y:S06]  /*85e0*/  @!P1 BRA `(.L_x_171) ;  /* 0x0000000000289947 */ /* 0x002fec0003800000 */
[----:B------:R-:W-:Y:S02]  /*85f0*/  ULDC UR5, c[0x0][0x64c] ;  /* 0x0001930000057ab9 */ /* 0x000fe40000000800 */
[----:B------:R-:W-:-:S05]  /*8600*/  IADD3 R5, P1, R18, UR5, RZ ;  /* 0x0000000512057c10 */ /* 0x000fca000ff3e0ff */
[----:B------:R-:W-:-:S04]  /*8610*/  IMAD.X R23, RZ, RZ, R23, P1 ;  /* 0x000000ffff177224 */ /* 0x000fc800008e0617 */
[----:B------:R-:W-:-:S04]  /*8620*/  IMAD.WIDE.U32 R6, R23, UR8, RZ ;  /* 0x0000000817067c25 */ /* 0x000fc8000f8e00ff */
[----:B------:R-:W-:-:S04]  /*8630*/  IMAD.WIDE.U32 R6, P1, R5, UR9, R6 ;  /* 0x0000000905067c25 */ /* 0x000fc8000f820006 */
[----:B------:R-:W-:-:S04]  /*8640*/  IMAD.WIDE.U32 R4, R5, UR8, RZ ;  /* 0x0000000805047c25 */ /* 0x000fc8000f8e00ff */
[----:B------:R-:W-:Y:S01]  /*8650*/  IMAD.MOV.U32 R4, RZ, RZ, R7 ;  /* 0x000000ffff047224 */ /* 0x000fe200078e0007 */
[----:B------:R-:W-:Y:S01]  /*8660*/  IADD3 RZ, P3, R5, R6, RZ ;  /* 0x0000000605ff7210 */ /* 0x000fe20007f7e0ff */
[----:B------:R-:W-:-:S04]  /*8670*/  IMAD.X R5, RZ, RZ, RZ, P1 ;  /* 0x000000ffff057224 */ /* 0x000fc800008e06ff */
[----:B------:R-:W-:-:S08]  /*8680*/  IMAD.WIDE.U32.X R4, R23, UR9, R4, P3 ;  /* 0x0000000917047c25 */ /* 0x000fd000098e0404 */
.L_x_171:
[----:B------:R-:W-:Y:S01]  /*8690*/  ISETP.NE.AND P1, PT, R2, 0x1, PT ;  /* 0x000000010200780c */ /* 0x000fe20003f25270 */
[----:B------:R-:W-:Y:S01]  /*86a0*/  ULDC UR5, c[0x0][0x648] ;  /* 0x0001920000057ab9 */ /* 0x000fe20000000800 */
[----:B------:R-:W-:Y:S01]  /*86b0*/  LOP3.LUT R20, R20, UR21, RZ, 0xc0, !PT ;  /* 0x0000001514147c12 */ /* 0x000fe2000f8ec0ff */
[----:B------:R-:W-:Y:S01]  /*86c0*/  IMAD.MOV R22, RZ, RZ, -R22 ;  /* 0x000000ffff167224 */ /* 0x000fe200078e0a16 */
[----:B------:R-:W-:Y:S01]  /*86d0*/  SHF.R.U64 R5, R4, UR5, R5 ;  /* 0x0000000504057c19 */ /* 0x000fe20008001205 */
[----:B------:R-:W-:Y:S01]  /*86e0*/  ULDC UR5, c[0x0][0x638] ;  /* 0x00018e0000057ab9 */ /* 0x000fe20000000800 */
[----:B------:R-:W-:Y:S01]  /*86f0*/  LOP3.LUT R9, R9, UR4, RZ, 0xc0, !PT ;  /* 0x0000000409097c12 */ /* 0x000fe2000f8ec0ff */
[----:B------:R-:W-:Y:S01]  /*8700*/  ULDC UR6, c[0x0][0x610] ;  /* 0x0001840000067ab9 */ /* 0x000fe20000000800 */
[----:B------:R-:W-:Y:S02]  /*8710*/  IMAD.MOV.U32 R4, RZ, RZ, 0x1 ;  /* 0x00000001ff047424 */ /* 0x000fe400078e00ff */
[----:B------:R-:W-:-:S02]  /*8720*/  IMAD.MOV R7, RZ, RZ, -R5 ;  /* 0x000000ffff077224 */ /* 0x000fc400078e0a05 */
[----:B------:R-:W-:Y:S02]  /*8730*/  IMAD R20, R5, UR22, R20 ;  /* 0x0000001605147c24 */ /* 0x000fe4000f8e0214 */
[----:B0-----:R-:W-:Y:S02]  /*8740*/  @P1 IMAD R15, R21, R22, R14 ;  /* 0x00000016150f1224 */ /* 0x001fe400078e020e */
[----:B------:R-:W-:Y:S01]  /*8750*/  IMAD R18, R7, UR5, R18 ;  /* 0x0000000507127c24 */ /* 0x000fe2000f8e0212 */
[----:B------:R-:W-:Y:S01]  /*8760*/  ULDC UR5, c[0x0][0x600] ;  /* 0x0001800000057ab9 */ /* 0x000fe20000000800 */
[----:B------:R-:W-:Y:S02]  /*8770*/  IMAD R15, R20, UR6, R15 ;  /* 0x00000006140f7c24 */ /* 0x000fe4000f8e020f */
[----:B------:R-:W-:-:S05]  /*8780*/  IMAD R18, R18, UR5, R9 ;  /* 0x0000000512127c24 */ /* 0x000fca000f8e0209 */
[----:B------:R-:W-:Y:S02]  /*8790*/  SEL R9, R18, R15, !P1 ;  /* 0x0000000f12097207 */ /* 0x000fe40004800000 */
[----:B------:R-:W-:-:S07]  /*87a0*/  SEL R7, R15, R18, !P1 ;  /* 0x000000120f077207 */ /* 0x000fce0004800000 */
.L_x_169:
[----:B------:R-:W-:Y:S05]  /*87b0*/  BSYNC B1 ;  /* 0x0000000000017941 */ /* 0x000fea0003800000 */
.L_x_168:
[----:B------:R-:W-:-:S13]  /*87c0*/  LOP3.LUT P1, RZ, R4, 0xff, RZ, 0xc0, !PT ;  /* 0x000000ff04ff7812 */ /* 0x000fda000782c0ff */
[----:B------:R-:W-:Y:S05]  /*87d0*/  @P1 BRA `(.L_x_172) ;  /* 0xfffffff4004c1947 */ /* 0x000fea000383ffff */
[----:B------:R-:W-:Y:S05]  /*87e0*/  BSYNC B0 ;  /* 0x0000000000007941 */ /* 0x000fea0003800000 */
.L_x_160:
[----:B------:R-:W-:-:S03]  /*87f0*/  UMOV UR5, 0xffffffff ;  /* 0xffffffff00057882 */ /* 0x000fc60000000000 */
[----:B------:R-:W-:Y:S05]  /*8800*/  BRA.DIV UR5, `(.L_x_173) ;  /* 0x00000006053c7947 */ /* 0x000fea000b800000 */
[----:B------:R-:W-:-:S13]  /*8810*/  ELECT P6, URZ, PT ;  /* 0x00000000003f782f */ /* 0x000fda00038c0000 */
.L_x_188:
[----:B------:R-:W-:Y:S04]  /*8820*/  BSSY B0, `(.L_x_174) ;  /* 0x0000034000007945 */ /* 0x000fe80003800000 */
[----:B------:R-:W-:Y:S05]  /*8830*/  @!P6 BRA `(.L_x_175) ;  /* 0x0000000000c8e947 */ /* 0x000fea0003800000 */
[----:B------:R-:W-:-:S04]  /*8840*/  LOP3.LUT R19, R19, 0x2, RZ, 0xfc, !PT ;  /* 0x0000000213137812 */ /* 0x000fc800078efcff */
[----:B------:R-:W-:-:S13]  /*8850*/  ISETP.NE.AND P0, PT, R19, 0x3, PT ;  /* 0x000000031300780c */ /* 0x000fda0003f05270 */
[----:B------:R-:W-:Y:S05]  /*8860*/  @!P0 BRA `(.L_x_176) ;  /* 0x0000000000048947 */ /* 0x000fea0003800000 */
[----:B------:R-:W-:Y:S01]  /*8870*/  BPT.TRAP 0x1 ;  /* 0x000000040000795c */ /* 0x000fe20000300000 */
.L_x_176:
[----:B------:R-:W0:Y:S01]  /*8880*/  S2R R3, SR_CgaCtaId ;  /* 0x0000000000037919 */ /* 0x000e220000008800 */
[----:B------:R-:W-:-:S04]  /*8890*/  MOV R2, 0x400 ;  /* 0x0000040000027802 */ /* 0x000fc80000000f00 */
[----:B0-----:R-:W-:Y:S02]  /*88a0*/  LEA R3, R3, R2, 0x18 ;  /* 0x0000000203037211 */ /* 0x001fe400078ec0ff */
[----:B------:R-:W-:-:S03]  /*88b0*/  SHF.L.U32 R2, R0, 0x1f, RZ ;  /* 0x0000001f00027819 */ /* 0x000fc600000006ff */
[----:B------:R-:W-:-:S04]  /*88c0*/  VIADD R3, R3, 0x28 ;  /* 0x0000002803037836 */ /* 0x000fc80000000000 */
[C---:B------:R-:W-:Y:S02]  /*88d0*/  IMAD R7, R12.reuse, 0x8, R3 ;  /* 0x000000080c077824 */ /* 0x040fe400078e0203 */
[----:B------:R-:W-:Y:S02]  /*88e0*/  VIADD R12, R12, 0x1 ;  /* 0x000000010c0c7836 */ /* 0x000fe40000000000 */
[----:B------:R-:W0:Y:S03]  /*88f0*/  SYNCS.PHASECHK.TRANS64.TRYWAIT P0, [R7+URZ], R2 ;  /* 0x00000002070075a7 */ /* 0x000e26000800017f */
[----:B------:R-:W-:-:S04]  /*8900*/  ISETP.NE.AND P1, PT, R12, 0x5, PT ;  /* 0x000000050c00780c */ /* 0x000fc80003f25270 */
[----:B------:R-:W-:Y:S02]  /*8910*/  SEL R5, RZ, 0x1, P1 ;  /* 0x00000001ff057807 */ /* 0x000fe40000800000 */
[----:B------:R-:W-:Y:S02]  /*8920*/  SEL R12, R12, RZ, P1 ;  /* 0x000000ff0c0c7207 */ /* 0x000fe40000800000 */
[----:B------:R-:W-:-:S03]  /*8930*/  LOP3.LUT R5, R0, R5, RZ, 0x3c, !PT ;  /* 0x0000000500057212 */ /* 0x000fc600078e3cff */
[----:B------:R-:W-:Y:S01]  /*8940*/  IMAD R9, R12, 0x8, R3 ;  /* 0x000000080c097824 */ /* 0x000fe200078e0203 */
[----:B------:R-:W-:Y:S01]  /*8950*/  SHF.L.U32 R4, R5, 0x1f, RZ ;  /* 0x0000001f05047819 */ /* 0x000fe200000006ff */
[----:B0-----:R-:W-:Y:S06]  /*8960*/  @!P0 BRA `(.L_x_177) ;  /* 0x0000000400048947 */ /* 0x001fec0003800000 */
.L_x_189:
[----:B------:R-:W1:Y:S01]  /*8970*/  SYNCS.PHASECHK.TRANS64.TRYWAIT P0, [R9+URZ], R4 ;  /* 0x00000004090075a7 */ /* 0x000e62000800017f */
[----:B------:R-:W-:-:S05]  /*8980*/  VIADD R0, R12, 0x1 ;  /* 0x000000010c007836 */ /* 0x000fca0000000000 */
[----:B------:R-:W-:-:S04]  /*8990*/  ISETP.NE.AND P1, PT, R0, 0x5, PT ;  /* 0x000000050000780c */ /* 0x000fc80003f25270 */
[----:B0-----:R-:W-:Y:S02]  /*89a0*/  SEL R2, RZ, 0x1, P1 ;  /* 0x00000001ff027807 */ /* 0x001fe40000800000 */
[----:B------:R-:W-:Y:S02]  /*89b0*/  SEL R0, R0, RZ, P1 ;  /* 0x000000ff00007207 */ /* 0x000fe40000800000 */
[----:B------:R-:W-:-:S03]  /*89c0*/  LOP3.LUT R7, R5, R2, RZ, 0x3c, !PT ;  /* 0x0000000205077212 */ /* 0x000fc600078e3cff */
[----:B------:R-:W-:Y:S01]  /*89d0*/  IMAD R6, R0, 0x8, R3 ;  /* 0x0000000800067824 */ /* 0x000fe200078e0203 */
[----:B------:R-:W-:Y:S01]  /*89e0*/  SHF.L.U32 R5, R7, 0x1f, RZ ;  /* 0x0000001f07057819 */ /* 0x000fe200000006ff */
[----:B-1----:R-:W-:Y:S06]  /*89f0*/  @!P0 BRA `(.L_x_178) ;  /* 0x0000000000f48947 */ /* 0x002fec0003800000 */
.L_x_190:
[----:B------:R-:W1:Y:S01]  /*8a00*/  SYNCS.PHASECHK.TRANS64.TRYWAIT P0, [R6+URZ], R5 ;  /* 0x00000005060075a7 */ /* 0x000e62000800017f */
[----:B------:R-:W-:-:S05]  /*8a10*/  VIADD R0, R0, 0x1 ;  /* 0x0000000100007836 */ /* 0x000fca0000000000 */
[----:B------:R-:W-:-:S04]  /*8a20*/  ISETP.NE.AND P1, PT, R0, 0x5, PT ;  /* 0x000000050000780c */ /* 0x000fc80003f25270 */
[----:B------:R-:W-:Y:S02]  /*8a30*/  SEL R2, RZ, 0x1, P1 ;  /* 0x00000001ff027807 */ /* 0x000fe40000800000 */
[----:B------:R-:W-:Y:S02]  /*8a40*/  SEL R0, R0, RZ, P1 ;  /* 0x000000ff00007207 */ /* 0x000fe40000800000 */
[----:B------:R-:W-:-:S03]  /*8a50*/  LOP3.LUT R7, R7, R2, RZ, 0x3c, !PT ;  /* 0x0000000207077212 */ /* 0x000fc600078e3cff */
[----:B0-----:R-:W-:Y:S01]  /*8a60*/  IMAD R9, R0, 0x8, R3 ;  /* 0x0000000800097824 */ /* 0x001fe200078e0203 */
[----:B------:R-:W-:Y:S01]  /*8a70*/  SHF.L.U32 R4, R7, 0x1f, RZ ;  /* 0x0000001f07047819 */ /* 0x000fe200000006ff */
[----:B-1----:R-:W-:Y:S06]  /*8a80*/  @!P0 BRA `(.L_x_179) ;  /* 0x0000000000e48947 */ /* 0x002fec0003800000 */
.L_x_191:
[----:B------:R-:W1:Y:S01]  /*8a90*/  SYNCS.PHASECHK.TRANS64.TRYWAIT P0, [R9+URZ], R4 ;  /* 0x00000004090075a7 */ /* 0x000e62000800017f */
[----:B------:R-:W-:-:S05]  /*8aa0*/  VIADD R0, R0, 0x1 ;  /* 0x0000000100007836 */ /* 0x000fca0000000000 */
[----:B------:R-:W-:-:S04]  /*8ab0*/  ISETP.NE.AND P1, PT, R0, 0x5, PT ;  /* 0x000000050000780c */ /* 0x000fc80003f25270 */
[----:B------:R-:W-:Y:S02]  /*8ac0*/  SEL R2, RZ, 0x1, P1 ;  /* 0x00000001ff027807 */ /* 0x000fe40000800000 */
[----:B------:R-:W-:Y:S02]  /*8ad0*/  SEL R0, R0, RZ, P1 ;  /* 0x000000ff00007207 */ /* 0x000fe40000800000 */
[----:B------:R-:W-:Y:S01]  /*8ae0*/  LOP3.LUT R2, R7, R2, RZ, 0x3c, !PT ;  /* 0x0000000207027212 */ /* 0x000fe200078e3cff */
[----:B-1----:R-:W-:Y:S06]  /*8af0*/  @!P0 BRA `(.L_x_180) ;  /* 0x0000000000dc8947 */ /* 0x002fec0003800000 */
.L_x_192:
[----:B------:R-:W-:Y:S01]  /*8b00*/  IMAD R3, R0, 0x8, R3 ;  /* 0x0000000800037824 */ /* 0x000fe200078e0203 */
[----:B------:R-:W-:-:S07]  /*8b10*/  SHF.L.U32 R0, R2, 0x1f, RZ ;  /* 0x0000001f02007819 */ /* 0x000fce00000006ff */
.L_x_181:
[----:B--2---:R2:W3:Y:S02]  /*8b20*/  SYNCS.PHASECHK.TRANS64.TRYWAIT P0, [R3+URZ], R0 ;  /* 0x00000000030075a7 */ /* 0x0044e4000800017f */
[----:B---3--:R-:W-:Y:S05]  /*8b30*/  @!P0 NANOSLEEP.SYNCS 0x989680 ;  /* 0x009896800000895d */ /* 0x008fea0003900000 */
[----:B------:R-:W3:Y:S02]  /*8b40*/  @!P0 SYNCS.PHASECHK.TRANS64 P0, [R3+URZ], R0 ;  /* 0x00000000030085a7 */ /* 0x000ee4000800007f */
[----:B---3--:R-:W-:Y:S05]  /*8b50*/  @!P0 BRA `(.L_x_181) ;  /* 0xfffffffc00f08947 */ /* 0x008fea000383ffff */
.L_x_175:
[----:B------:R-:W-:Y:S05]  /*8b60*/  BSYNC B0 ;  /* 0x0000000000007941 */ /* 0x000fea0003800000 */
.L_x_174:
[----:B------:R-:W-:Y:S05]  /*8b70*/  EXIT ;  /* 0x000000000000794d */ /* 0x000fea0003800000 */
.L_x_17:
[----:B---3--:R3:W4:Y:S02]  /*8b80*/  SYNCS.PHASECHK.TRANS64.TRYWAIT P1, [R3+URZ], R0 ;  /* 0x00000000030075a7 */ /* 0x008724000802017f */
[----:B----4-:R-:W-:Y:S05]  /*8b90*/  @!P1 NANOSLEEP.SYNCS 0x989680 ;  /* 0x009896800000995d */ /* 0x010fea0003900000 */
[----:B------:R-:W4:Y:S02]  /*8ba0*/  @!P1 SYNCS.PHASECHK.TRANS64 P1, [R3+URZ], R0 ;  /* 0x00000000030095a7 */ /* 0x000f24000802007f */
[----:B----4-:R-:W-:Y:S05]  /*8bb0*/  @!P1 BRA `(.L_x_17) ;  /* 0xfffffffc00f09947 */ /* 0x010fea000383ffff */
[----:B------:R-:W-:Y:S05]  /*8bc0*/  BRA `(.L_x_16) ;  /* 0xffffff84009c7947 */ /* 0x000fea000383ffff */
.L_x_22:
[----:B-1----:R-:W-:-:S04]  /*8bd0*/  IMAD.U32 R4, RZ, RZ, UR8 ;  /* 0x00000008ff047e24 */ /* 0x002fc8000f8e00ff */
[----:B------:R1:W2:Y:S03]  /*8be0*/  SYNCS.PHASECHK.TRANS64.TRYWAIT P1, [R4+URZ], R3 ;  /* 0x00000003040075a7 */ /* 0x0002a6000802017f */
[----:B--2---:R-:W-:Y:S05]  /*8bf0*/  @!P1 NANOSLEEP.SYNCS 0x989680 ;  /* 0x009896800000995d */ /* 0x004fea0003900000 */
[----:B------:R-:W2:Y:S02]  /*8c00*/  @!P1 SYNCS.PHASECHK.TRANS64 P1, [R4+URZ], R3 ;  /* 0x00000003040095a7 */ /* 0x000ea4000802007f */
[----:B--2---:R-:W-:Y:S05]  /*8c10*/  @!P1 BRA `(.L_x_22) ;  /* 0xfffffffc00ec9947 */ /* 0x004fea000383ffff */
[----:B------:R-:W-:Y:S05]  /*8c20*/  BRA `(.L_x_21) ;  /* 0xffffff8800d87947 */ /* 0x000fea000383ffff */
.L_x_161:
[----:B------:R-:W-:Y:S01]  /*8c30*/  BSSY B1, `(.L_x_182) ;  /* 0x0000006000017945 */ /* 0x000fe20003800000 */
[----:B------:R-:W-:-:S07]  /*8c40*/  IMAD.MOV.U32 R15, RZ, RZ, -0x1 ;  /* 0xffffffffff0f7424 */ /* 0x000fce00078e00ff */
[----:B------:R-:W-:Y:S05]  /*8c50*/  WARPSYNC.COLLECTIVE R15, `(.L_x_183) ;  /* 0x000000000f0c7348 */ /* 0x000fea0003c00000 */
[----:B------:R-:W-:Y:S02]  /*8c60*/  ELECT P6, UR62, PT ;  /* 0x00000000003e782f */ /* 0x000fe400038c0000 */
[----:B------:R-:W-:Y:S01]  /*8c70*/  MOV R14, UR62 ;  /* 0x0000003e000e7c02 */ /* 0x000fe20008000f00 */
[----:B------:R-:W-:Y:S10]  /*8c80*/  ENDCOLLECTIVE ;  /* 0x000000000000791b */ /* 0x000ff40003800000 */
.L_x_183:
[----:B------:R-:W-:Y:S05]  /*8c90*/  BSYNC B1 ;  /* 0x0000000000017941 */ /* 0x000fea0003800000 */
.L_x_182:
[----:B------:R-:W-:Y:S05]  /*8ca0*/  BRA `(.L_x_184) ;  /* 0xfffffff000247947 */ /* 0x000fea000383ffff */
.L_x_164:
[----:B0-----:R0:W1:Y:S02]  /*8cb0*/  SYNCS.PHASECHK.TRANS64.TRYWAIT P1, [R14+URZ+0x28], R7 ;  /* 0x000028070e0075a7 */ /* 0x001064000802017f */
[----:B-1----:R-:W-:Y:S05]  /*8cc0*/  @!P1 NANOSLEEP.SYNCS 0x989680 ;  /* 0x009896800000995d */ /* 0x002fea0003900000 */
[----:B------:R-:W1:Y:S02]  /*8cd0*/  @!P1 SYNCS.PHASECHK.TRANS64 P1, [R14+URZ+0x28], R7 ;  /* 0x000028070e0095a7 */ /* 0x000e64000802007f */
[----:B-1----:R-:W-:Y:S05]  /*8ce0*/  @!P1 BRA `(.L_x_164) ;  /* 0xfffffffc00f09947 */ /* 0x002fea000383ffff */
[----:B------:R-:W-:Y:S05]  /*8cf0*/  BRA `(.L_x_185) ;  /* 0xfffffff000587947 */ /* 0x000fea000383ffff */
.L_x_173:
[----:B------:R-:W-:Y:S01]  /*8d00*/  BSSY B0, `(.L_x_186) ;  /* 0x0000006000007945 */ /* 0x000fe20003800000 */
[----:B------:R-:W-:-:S07]  /*8d10*/  IMAD.MOV.U32 R15, RZ, RZ, -0x1 ;  /* 0xffffffffff0f7424 */ /* 0x000fce00078e00ff */
[----:B------:R-:W-:Y:S05]  /*8d20*/  WARPSYNC.COLLECTIVE R15, `(.L_x_187) ;  /* 0x000000000f0c7348 */ /* 0x000fea0003c00000 */
[----:B------:R-:W-:Y:S02]  /*8d30*/  ELECT P6, UR62, PT ;  /* 0x00000000003e782f */ /* 0x000fe400038c0000 */
[----:B------:R-:W-:Y:S01]  /*8d40*/  MOV R14, UR62 ;  /* 0x0000003e000e7c02 */ /* 0x000fe20008000f00 */
[----:B------:R-:W-:Y:S10]  /*8d50*/  ENDCOLLECTIVE ;  /* 0x000000000000791b */ /* 0x000ff40003800000 */
.L_x_187:
[----:B------:R-:W-:Y:S05]  /*8d60*/  BSYNC B0 ;  /* 0x0000000000007941 */ /* 0x000fea0003800000 */
.L_x_186:
[----:B------:R-:W-:Y:S05]  /*8d70*/  BRA `(.L_x_188) ;  /* 0xfffffff800a87947 */ /* 0x000fea000383ffff */
.L_x_177:
[----:B0-----:R0:W1:Y:S02]  /*8d80*/  SYNCS.PHASECHK.TRANS64.TRYWAIT P0, [R7+URZ], R2 ;  /* 0x00000002070075a7 */ /* 0x001064000800017f */
[----:B-1----:R-:W-:Y:S05]  /*8d90*/  @!P0 NANOSLEEP.SYNCS 0x989680 ;  /* 0x009896800000895d */ /* 0x002fea0003900000 */
[----:B------:R-:W1:Y:S02]  /*8da0*/  @!P0 SYNCS.PHASECHK.TRANS64 P0, [R7+URZ], R2 ;  /* 0x00000002070085a7 */ /* 0x000e64000800007f */
[----:B-1----:R-:W-:Y:S05]  /*8db0*/  @!P0 BRA `(.L_x_177) ;  /* 0xfffffffc00f08947 */ /* 0x002fea000383ffff */
[----:B------:R-:W-:Y:S05]  /*8dc0*/  BRA `(.L_x_189) ;  /* 0xfffffff800e87947 */ /* 0x000fea000383ffff */
.L_x_178:
[----:B0-----:R0:W1:Y:S02]  /*8dd0*/  SYNCS.PHASECHK.TRANS64.TRYWAIT P0, [R9+URZ], R4 ;  /* 0x00000004090075a7 */ /* 0x001064000800017f */
[----:B-1----:R-:W-:Y:S05]  /*8de0*/  @!P0 NANOSLEEP.SYNCS 0x989680 ;  /* 0x009896800000895d */ /* 0x002fea0003900000 */
[----:B------:R-:W1:Y:S02]  /*8df0*/  @!P0 SYNCS.PHASECHK.TRANS64 P0, [R9+URZ], R4 ;  /* 0x00000004090085a7 */ /* 0x000e64000800007f */
[----:B-1----:R-:W-:Y:S05]  /*8e00*/  @!P0 BRA `(.L_x_178) ;  /* 0xfffffffc00f08947 */ /* 0x002fea000383ffff */
[----:B------:R-:W-:Y:S05]  /*8e10*/  BRA `(.L_x_190) ;  /* 0xfffffff800f87947 */ /* 0x000fea000383ffff */
.L_x_179:
[----:B0-----:R0:W1:Y:S02]  /*8e20*/  SYNCS.PHASECHK.TRANS64.TRYWAIT P0, [R6+URZ], R5 ;  /* 0x00000005060075a7 */ /* 0x001064000800017f */
[----:B-1----:R-:W-:Y:S05]  /*8e30*/  @!P0 NANOSLEEP.SYNCS 0x989680 ;  /* 0x009896800000895d */ /* 0x002fea0003900000 */
[----:B------:R-:W1:Y:S02]  /*8e40*/  @!P0 SYNCS.PHASECHK.TRANS64 P0, [R6+URZ], R5 ;  /* 0x00000005060085a7 */ /* 0x000e64000800007f */
[----:B-1----:R-:W-:Y:S05]  /*8e50*/  @!P0 BRA `(.L_x_179) ;  /* 0xfffffffc00f08947 */ /* 0x002fea000383ffff */
[----:B------:R-:W-:Y:S05]  /*8e60*/  BRA `(.L_x_191) ;  /* 0xfffffffc00087947 */ /* 0x000fea000383ffff */
.L_x_180:
[----:B-1----:R1:W2:Y:S02]  /*8e70*/  SYNCS.PHASECHK.TRANS64.TRYWAIT P0, [R9+URZ], R4 ;  /* 0x00000004090075a7 */ /* 0x0022a4000800017f */
[----:B--2---:R-:W-:Y:S05]  /*8e80*/  @!P0 NANOSLEEP.SYNCS 0x989680 ;  /* 0x009896800000895d */ /* 0x004fea0003900000 */
[----:B------:R-:W2:Y:S02]  /*8e90*/  @!P0 SYNCS.PHASECHK.TRANS64 P0, [R9+URZ], R4 ;  /* 0x00000004090085a7 */ /* 0x000ea4000800007f */
[----:B--2---:R-:W-:Y:S05]  /*8ea0*/  @!P0 BRA `(.L_x_180) ;  /* 0xfffffffc00f08947 */ /* 0x004fea000383ffff */
[----:B------:R-:W-:Y:S05]  /*8eb0*/  BRA `(.L_x_192) ;  /* 0xfffffffc00107947 */ /* 0x000fea000383ffff */
.L_x_193:
[----:B------:R-:W-:-:S00]  /*8ec0*/  BRA `(.L_x_193) ;  /* 0xfffffffc00fc7947 */ /* 0x000fc0000383ffff */
[----:B------:R-:W-:-:S00]  /*8ed0*/  NOP ;  /* 0x0000000000007918 */ /* 0x000fc00000000000 */
        /* <DEDUP_REMOVED lines=10> */
.L_x_194:


//--------------------- .nv.global.init           --------------------------
	.section	.nv.global.init,"aw",@progbits
.nv.global.init:
	.type		$str$22,@object
	.size		$str$22,($str$23 - $str$22)
$str$22:
        /*0000*/ 	.byte	0x6b, 0x5f, 0x74, 0x69, 0x6c, 0x65, 0x5f, 0x63, 0x6f, 0x75, 0x6e, 0x74, 0x20, 0x3e, 0x3d, 0x20
        /*0010*/ 	.byte	0x31, 0x00
	.type		$str$23,@object
	.size		$str$23,(__unnamed_1 - $str$23)
$str$23:
        /*0012*/ 	.byte	0x2f, 0x74, 0x6d, 0x70, 0x2f, 0x63, 0x75, 0x74, 0x6c, 0x61, 0x73, 0x73, 0x5f, 0x73, 0x77, 0x65
        /*0022*/ 	.byte	0x65, 0x70, 0x5f, 0x73, 0x72, 0x63, 0x2f, 0x69, 0x6e, 0x63, 0x6c, 0x75, 0x64, 0x65, 0x2f, 0x63
        /*0032*/ 	.byte	0x75, 0x74, 0x6c, 0x61, 0x73, 0x73, 0x2f, 0x67, 0x65, 0x6d, 0x6d, 0x2f, 0x63, 0x6f, 0x6c, 0x6c
        /*0042*/ 	.byte	0x65, 0x63, 0x74, 0x69, 0x76, 0x65, 0x2f, 0x73, 0x6d, 0x39, 0x30, 0x5f, 0x6d, 0x6d, 0x61, 0x5f
        /*0052*/ 	.byte	0x74, 0x6d, 0x61, 0x5f, 0x67, 0x6d, 0x6d, 0x61, 0x5f, 0x73, 0x73, 0x5f, 0x77, 0x61, 0x72, 0x70
        /*0062*/ 	.byte	0x73, 0x70, 0x65, 0x63, 0x69, 0x61, 0x6c, 0x69, 0x7a, 0x65, 0x64, 0x2e, 0x68, 0x70, 0x70, 0x00
	.type		__unnamed_1,@object
	.size		__unnamed_1,(.L_0 - __unnamed_1)
__unnamed_1:
        /*0072*/ 	.byte	0x76, 0x6f, 0x69, 0x64, 0x20, 0x63, 0x75, 0x74, 0x6c, 0x61, 0x73, 0x73, 0x3a, 0x3a, 0x67, 0x65
        /* <DEDUP_REMOVED lines=179> */
        /*0bb2*/ 	.byte	0x69, 0x64, 0x65, 0x6e, 0x74, 0x69, 0x74, 0x79, 0x5d, 0x00
.L_0:


//--------------------- .nv.shared._ZN7cutlass13device_kernelINS_4gemm6kernel13GemmUniversalIN4cute5tupleIJiiiiEEENS1_10collective13CollectiveMmaINS1_34MainloopSm90TmaGmmaWarpSpecializedILi5ENS5_IJNS4_1CILi1EEESB_SB_EEENS1_35KernelTmaWarpSpecializedCooperativeEEENS5_IJNSA_ILi256EEENSA_ILi64EEESG_EEENS_6half_tENS5_IJlSB_lEEESI_NS5_IJSB_llEEENS4_8TiledMMAINS4_8MMA_AtomIJNS4_4SM904GMMA25MMA_64x64x16_F32F16F16_SSILNSO_5MajorE0ELSQ_1ELNSO_7ScaleInE1ELSR_1EEEEEENS4_6LayoutINS5_IJNSA_ILi2EEESB_SB_EEENS5_IJSB_NSA_ILi0EEESX_EEEEENS5_IJNS4_10UnderscoreES10_S10_EEEEENS4_13SM90_TMA_LOADENS4_14ComposedLayoutINS4_7SwizzleILi3ELi4ELi3EEENS4_18smem_ptr_flag_bitsILi16EEENSU_INS5_IJNSA_ILi8EEESG_EEENS5_IJSG_SB_EEEEEEEvNS4_8identityES13_NS14_IS16_S18_NSU_INS5_IJSG_S19_EEENS5_IJSB_SG_EEEEEEEvS1E_EENS_8epilogue10collective6detail29Sm90TmaWarpSpecializedAdapterINS1L_15DefaultEpilogueISI_SJ_SJ_NS1K_6thread17LinearCombinationISI_Li1EffLNS1P_9ScaleType4KindE0ELNS_15FloatRoundStyleE2ESI_EENS1_15EpilogueDefaultEEEEEvvEEEEvNT_6ParamsE --------------------------
	.section	.nv.shared._ZN7cutlass13device_kernelINS_4gemm6kernel13GemmUniversalIN4cute5tupleIJiiiiEEENS1_10collective13CollectiveMmaINS1_34MainloopSm90TmaGmmaWarpSpecializedILi5ENS5_IJNS4_1CILi1EEESB_SB_EEENS1_35KernelTmaWarpSpecializedCooperativeEEENS5_IJNSA_ILi256EEENSA_ILi64EEESG_EEENS_6half_tENS5_IJlSB_lEEESI_NS5_IJSB_llEEENS4_8TiledMMAINS4_8MMA_AtomIJNS4_4SM904GMMA25MMA_64x64x16_F32F16F16_SSILNSO_5MajorE0ELSQ_1ELNSO_7ScaleInE1ELSR_1EEEEEENS4_6LayoutINS5_IJNSA_ILi2EEESB_SB_EEENS5_IJSB_NSA_ILi0EEESX_EEEEENS5_IJNS4_10UnderscoreES10_S10_EEEEENS4_13SM90_TMA_LOADENS4_14ComposedLayoutINS4_7SwizzleILi3ELi4ELi3EEENS4_18smem_ptr_flag_bitsILi16EEENSU_INS5_IJNSA_ILi8EEESG_EEENS5_IJSG_SB_EEEEEEEvNS4_8identityES13_NS14_IS16_S18_NSU_INS5_IJSG_S19_EEENS5_IJSB_SG_EEEEEEEvS1E_EENS_8epilogue10collective6detail29Sm90TmaWarpSpecializedAdapterINS1L_15DefaultEpilogueISI_SJ_SJ_NS1K_6thread17LinearCombinationISI_Li1EffLNS1P_9ScaleType4KindE0ELNS_15FloatRoundStyleE2ESI_EENS1_15EpilogueDefaultEEEEEvvEEEEvNT_6ParamsE,"aw",@nobits
	.sectionflags	@""
	.align	16
	.zero		1024


//--------------------- .nv.shared.reserved.0     --------------------------
	.section	.nv.shared.reserved.0,"aw",@nobits
	.weak		__nv_reservedSMEM_offset_0_alias
	.size		__nv_reservedSMEM_offset_0_alias, 0, 0
	.other		__nv_reservedSMEM_offset_0_alias,@"STO_CUDA_RESERVED_SHARED STV_DEFAULT"
__nv_reservedSMEM_offset_0_alias:
	.zero		0


//--------------------- .nv.global                --------------------------
	.section	.nv.global,"aw",@nobits
.nv.global:
	.type		_ZN39_INTERNAL_a4802b45_4_k_cu_0e8ca914_29484cute1_E,@object
	.size		_ZN39_INTERNAL_a4802b45_4_k_cu_0e8ca914_29484cute1_E,(_ZN39_INTERNAL_a4802b45_4_k_cu_0e8ca914_29484cuda3std3__45__cpo6cbeginE - _ZN39_INTERNAL_a4802b45_4_k_cu_0e8ca914_29484cute1_E)
_ZN39_INTERNAL_a4802b45_4_k_cu_0e8ca914_29484cute1_E:
	.zero		1
	.type		_ZN39_INTERNAL_a4802b45_4_k_cu_0e8ca914_29484cuda3std3__45__cpo6cbeginE,@object
	.size		_ZN39_INTERNAL_a4802b45_4_k_cu_0e8ca914_29484cuda3std3__45__cpo6cbeginE,(_ZN39_INTERNAL_a4802b45_4_k_cu_0e8ca914_29484cuda3std3__48in_placeE - _ZN39_INTERNAL_a4802b45_4_k_cu_0e8ca914_29484cuda3std3__45__cpo6cbeginE)
_ZN39_INTERNAL_a4802b45_4_k_cu_0e8ca914_29484cuda3std3__45__cpo6cbeginE:
	.zero		1
	.type		_ZN39_INTERNAL_a4802b45_4_k_cu_0e8ca914_29484cuda3std3__48in_placeE,@object
	.size		_ZN39_INTERNAL_a4802b45_4_k_cu_0e8ca914_29484cuda3std3__48in_placeE,(_ZN39_INTERNAL_a4802b45_4_k_cu_0e8ca914_29484cuda3std6ranges3__45__cpo9iter_moveE - _ZN39_INTERNAL_a4802b45_4_k_cu_0e8ca914_29484cuda3std3__48in_placeE)
_ZN39_INTERNAL_a4802b45_4_k_cu_0e8ca914_29484cuda3std3__48in_placeE:
	.zero		1
	.type		_ZN39_INTERNAL_a4802b45_4_k_cu_0e8ca914_29484cuda3std6ranges3__45__cpo9iter_moveE,@object
	.size		_ZN39_INTERNAL_a4802b45_4_k_cu_0e8ca914_29484cuda3std6ranges3__45__cpo9iter_moveE,(_ZN39_INTERNAL_a4802b45_4_k_cu_0e8ca914_29484cuda3std3__45__cpo5beginE - _ZN39_INTERNAL_a4802b45_4_k_cu_0e8ca914_29484cuda3std6ranges3__45__cpo9iter_moveE)
_ZN39_INTERNAL_a4802b45_4_k_cu_0e8ca914_29484cuda3std6ranges3__45__cpo9iter_moveE:
	.zero		1
	.type		_ZN39_INTERNAL_a4802b45_4_k_cu_0e8ca914_29484cuda3std3__45__cpo5beginE,@object
	.size		_ZN39_INTERNAL_a4802b45_4_k_cu_0e8ca914_29484cuda3std3__45__cpo5beginE,(_ZN39_INTERNAL_a4802b45_4_k_cu_0e8ca914_29484cuda3std3__441_GLOBAL__N__a4802b45_4_k_cu_0e8ca914_29486ignoreE - _ZN39_INTERNAL_a4802b45_4_k_cu_0e8ca914_29484cuda3std3__45__cpo5beginE)
_ZN39_INTERNAL_a4802b45_4_k_cu_0e8ca914_29484cuda3std3__45__cpo5beginE:
	.zero		1
	.type		_ZN39_INTERNAL_a4802b45_4_k_cu_0e8ca914_29484cuda3std3__441_GLOBAL__N__a4802b45_4_k_cu_0e8ca914_29486ignoreE,@object
	.size		_ZN39_INTERNAL_a4802b45_4_k_cu_0e8ca914_29484cuda3std3__441_GLOBAL__N__a4802b45_4_k_cu_0e8ca914_29486ignoreE,(_ZN39_INTERNAL_a4802b45_4_k_cu_0e8ca914_29484cute7productE - _ZN39_INTERNAL_a4802b45_4_k_cu_0e8ca914_29484cuda3std3__441_GLOBAL__N__a4802b45_4_k_cu_0e8ca914_29486ignoreE)
_ZN39_INTERNAL_a4802b45_4_k_cu_0e8ca914_29484cuda3std3__441_GLOBAL__N__a4802b45_4_k_cu_0e8ca914_29486ignoreE:
	.zero		1
	.type		_ZN39_INTERNAL_a4802b45_4_k_cu_0e8ca914_29484cute7productE,@object
	.size		_ZN39_INTERNAL_a4802b45_4_k_cu_0e8ca914_29484cute7productE,(_ZN39_INTERNAL_a4802b45_4_k_cu_0e8ca914_29484cuda3std3__45__cpo3endE - _ZN39_INTERNAL_a4802b45_4_k_cu_0e8ca914_29484cute7productE)
_ZN39_INTERNAL_a4802b45_4_k_cu_0e8ca914_29484cute7productE:
	.zero		1
	.type		_ZN39_INTERNAL_a4802b45_4_k_cu_0e8ca914_29484cuda3std3__45__cpo3endE,@object
	.size		_ZN39_INTERNAL_a4802b45_4_k_cu_0e8ca914_29484cuda3std3__45__cpo3endE,(_ZN39_INTERNAL_a4802b45_4_k_cu_0e8ca914_29484cuda3std3__419piecewise_constructE - _ZN39_INTERNAL_a4802b45_4_k_cu_0e8ca914_29484cuda3std3__45__cpo3endE)
_ZN39_INTERNAL_a4802b45_4_k_cu_0e8ca914_29484cuda3std3__45__cpo3endE:
	.zero		1
	.type		_ZN39_INTERNAL_a4802b45_4_k_cu_0e8ca914_29484cuda3std3__419piecewise_constructE,@object
	.size		_ZN39_INTERNAL_a4802b45_4_k_cu_0e8ca914_29484cuda3std3__419piecewise_constructE,(_ZN39_INTERNAL_a4802b45_4_k_cu_0e8ca914_29484cuda3std3__45__cpo4cendE - _ZN39_INTERNAL_a4802b45_4_k_cu_0e8ca914_29484cuda3std3__419piecewise_constructE)
_ZN39_INTERNAL_a4802b45_4_k_cu_0e8ca914_29484cuda3std3__419piecewise_constructE:
	.zero		1
	.type		_ZN39_INTERNAL_a4802b45_4_k_cu_0e8ca914_29484cuda3std3__45__cpo4cendE,@object
	.size		_ZN39_INTERNAL_a4802b45_4_k_cu_0e8ca914_29484cuda3std3__45__cpo4cendE,(_ZN39_INTERNAL_a4802b45_4_k_cu_0e8ca914_29484cuda3std6ranges3__45__cpo4swapE - _ZN39_INTERNAL_a4802b45_4_k_cu_0e8ca914_29484cuda3std3__45__cpo4cendE)
_ZN39_INTERNAL_a4802b45_4_k_cu_0e8ca914_29484cuda3std3__45__cpo4cendE:
	.zero		1
	.type		_ZN39_INTERNAL_a4802b45_4_k_cu_0e8ca914_29484cuda3std6ranges3__45__cpo4swapE,@object
	.size		_ZN39_INTERNAL_a4802b45_4_k_cu_0e8ca914_29484cuda3std6ranges3__45__cpo4swapE,(.L_8 - _ZN39_INTERNAL_a4802b45_4_k_cu_0e8ca914_29484cuda3std6ranges3__45__cpo4swapE)
_ZN39_INTERNAL_a4802b45_4_k_cu_0e8ca914_29484cuda3std6ranges3__45__cpo4swapE:
	.zero		1
.L_8:


//--------------------- .nv.constant0._ZN7cutlass13device_kernelINS_4gemm6kernel13GemmUniversalIN4cute5tupleIJiiiiEEENS1_10collective13CollectiveMmaINS1_34MainloopSm90TmaGmmaWarpSpecializedILi5ENS5_IJNS4_1CILi1EEESB_SB_EEENS1_35KernelTmaWarpSpecializedCooperativeEEENS5_IJNSA_ILi256EEENSA_ILi64EEESG_EEENS_6half_tENS5_IJlSB_lEEESI_NS5_IJSB_llEEENS4_8TiledMMAINS4_8MMA_AtomIJNS4_4SM904GMMA25MMA_64x64x16_F32F16F16_SSILNSO_5MajorE0ELSQ_1ELNSO_7ScaleInE1ELSR_1EEEEEENS4_6LayoutINS5_IJNSA_ILi2EEESB_SB_EEENS5_IJSB_NSA_ILi0EEESX_EEEEENS5_IJNS4_10UnderscoreES10_S10_EEEEENS4_13SM90_TMA_LOADENS4_14ComposedLayoutINS4_7SwizzleILi3ELi4ELi3EEENS4_18smem_ptr_flag_bitsILi16EEENSU_INS5_IJNSA_ILi8EEESG_EEENS5_IJSG_SB_EEEEEEEvNS4_8identityES13_NS14_IS16_S18_NSU_INS5_IJSG_S19_EEENS5_IJSB_SG_EEEEEEEvS1E_EENS_8epilogue10collective6detail29Sm90TmaWarpSpecializedAdapterINS1L_15DefaultEpilogueISI_SJ_SJ_NS1K_6thread17LinearCombinationISI_Li1EffLNS1P_9ScaleType4KindE0ELNS_15FloatRoundStyleE2ESI_EENS1_15EpilogueDefaultEEEEEvvEEEEvNT_6ParamsE --------------------------
	.section	.nv.constant0._ZN7cutlass13device_kernelINS_4gemm6kernel13GemmUniversalIN4cute5tupleIJiiiiEEENS1_10collective13CollectiveMmaINS1_34MainloopSm90TmaGmmaWarpSpecializedILi5ENS5_IJNS4_1CILi1EEESB_SB_EEENS1_35KernelTmaWarpSpecializedCooperativeEEENS5_IJNSA_ILi256EEENSA_ILi64EEESG_EEENS_6half_tENS5_IJlSB_lEEESI_NS5_IJSB_llEEENS4_8TiledMMAINS4_8MMA_AtomIJNS4_4SM904GMMA25MMA_64x64x16_F32F16F16_SSILNSO_5MajorE0ELSQ_1ELNSO_7ScaleInE1ELSR_1EEEEEENS4_6LayoutINS5_IJNSA_ILi2EEESB_SB_EEENS5_IJSB_NSA_ILi0EEESX_EEEEENS5_IJNS4_10UnderscoreES10_S10_EEEEENS4_13SM90_TMA_LOADENS4_14ComposedLayoutINS4_7SwizzleILi3ELi4ELi3EEENS4_18smem_ptr_flag_bitsILi16EEENSU_INS5_IJNSA_ILi8EEESG_EEENS5_IJSG_SB_EEEEEEEvNS4_8identityES13_NS14_IS16_S18_NSU_INS5_IJSG_S19_EEENS5_IJSB_SG_EEEEEEEvS1E_EENS_8epilogue10collective6detail29Sm90TmaWarpSpecializedAdapterINS1L_15DefaultEpilogueISI_SJ_SJ_NS1K_6thread17LinearCombinationISI_Li1EffLNS1P_9ScaleType4KindE0ELNS_15FloatRoundStyleE2ESI_EENS1_15EpilogueDefaultEEEEEvvEEEEvNT_6ParamsE,"a",@progbits
	.sectionflags	@""
	.align	4
.nv.constant0._ZN7cutlass13device_kernelINS_4gemm6kernel13GemmUniversalIN4cute5tupleIJiiiiEEENS1_10collective13CollectiveMmaINS1_34MainloopSm90TmaGmmaWarpSpecializedILi5ENS5_IJNS4_1CILi1EEESB_SB_EEENS1_35KernelTmaWarpSpecializedCooperativeEEENS5_IJNSA_ILi256EEENSA_ILi64EEESG_EEENS_6half_tENS5_IJlSB_lEEESI_NS5_IJSB_llEEENS4_8TiledMMAINS4_8MMA_AtomIJNS4_4SM904GMMA25MMA_64x64x16_F32F16F16_SSILNSO_5MajorE0ELSQ_1ELNSO_7ScaleInE1ELSR_1EEEEEENS4_6LayoutINS5_IJNSA_ILi2EEESB_SB_EEENS5_IJSB_NSA_ILi0EEESX_EEEEENS5_IJNS4_10UnderscoreES10_S10_EEEEENS4_13SM90_TMA_LOADENS4_14ComposedLayoutINS4_7SwizzleILi3ELi4ELi3EEENS4_18smem_ptr_flag_bitsILi16EEENSU_INS5_IJNSA_ILi8EEESG_EEENS5_IJSG_SB_EEEEEEEvNS4_8identityES13_NS14_IS16_S18_NSU_INS5_IJSG_S19_EEENS5_IJSB_SG_EEEEEEEvS1E_EENS_8epilogue10collective6detail29Sm90TmaWarpSpecializedAdapterINS1L_15DefaultEpilogueISI_SJ_SJ_NS1K_6thread17LinearCombinationISI_Li1EffLNS1P_9ScaleType4KindE0ELNS_15FloatRoundStyleE2ESI_EENS1_15EpilogueDefaultEEEEEvvEEEEvNT_6ParamsE:
	.zero		1664


//--------------------- SYMBOLS --------------------------

	.type		.nv.reservedSmem.offset0,@object
	.size		.nv.reservedSmem.offset0,0x4
	.type		__assertfail,@function
